//
// Generated by NVIDIA NVVM Compiler
//
// Compiler Build ID: CL-36424714
// Cuda compilation tools, release 13.0, V13.0.88
// Based on NVVM 20.0.0
//

.version 9.0
.target sm_100
.address_size 64

	// .globl	_Z5sgemmPfS_S_i

.visible .entry _Z5sgemmPfS_S_i(
	.param .u64 .ptr .align 1 _Z5sgemmPfS_S_i_param_0,
	.param .u64 .ptr .align 1 _Z5sgemmPfS_S_i_param_1,
	.param .u64 .ptr .align 1 _Z5sgemmPfS_S_i_param_2,
	.param .u32 _Z5sgemmPfS_S_i_param_3
)
{
	.reg .pred 	%p<10>;
	.reg .b32 	%r<39>;
	.reg .b32 	%f<68>;
	.reg .b64 	%rd<67>;

	ld.param.u64 	%rd14, [_Z5sgemmPfS_S_i_param_0];
	ld.param.u64 	%rd15, [_Z5sgemmPfS_S_i_param_1];
	ld.param.u32 	%r17, [_Z5sgemmPfS_S_i_param_3];
	cvta.to.global.u64 	%rd1, %rd15;
	cvta.to.global.u64 	%rd2, %rd14;
	mov.u32 	%r18, %ctaid.x;
	mov.u32 	%r19, %ntid.x;
	mov.u32 	%r20, %tid.x;
	mad.lo.s32 	%r1, %r18, %r19, %r20;
	mov.u32 	%r21, %ctaid.y;
	mov.u32 	%r22, %ntid.y;
	mov.u32 	%r23, %tid.y;
	mad.lo.s32 	%r2, %r21, %r22, %r23;
	setp.lt.s32 	%p1, %r17, 1;
	mov.f32 	%f67, 0f00000000;
	@%p1 bra 	$L__BB0_12;
	mul.lo.s32 	%r3, %r17, %r2;
	and.b32  	%r4, %r17, 7;
	setp.lt.u32 	%p2, %r17, 8;
	mov.f32 	%f67, 0f00000000;
	mov.b32 	%r37, 0;
	@%p2 bra 	$L__BB0_4;
	and.b32  	%r37, %r17, 2147483640;
	neg.s32 	%r35, %r37;
	mul.wide.u32 	%rd16, %r17, 4;
	add.s64 	%rd3, %rd1, %rd16;
	mul.wide.u32 	%rd17, %r17, 8;
	add.s64 	%rd4, %rd1, %rd17;
	mul.wide.u32 	%rd18, %r17, 12;
	add.s64 	%rd5, %rd1, %rd18;
	mul.wide.u32 	%rd19, %r17, 16;
	add.s64 	%rd6, %rd1, %rd19;
	mul.wide.u32 	%rd20, %r17, 20;
	add.s64 	%rd7, %rd1, %rd20;
	mul.wide.u32 	%rd21, %r17, 24;
	add.s64 	%rd8, %rd1, %rd21;
	mul.wide.u32 	%rd22, %r17, 28;
	add.s64 	%rd9, %rd1, %rd22;
	mul.wide.u32 	%rd23, %r3, 4;
	add.s64 	%rd24, %rd23, %rd2;
	add.s64 	%rd66, %rd24, 16;
	mov.f32 	%f67, 0f00000000;
	mov.u32 	%r34, %r1;
$L__BB0_3:
	.pragma "nounroll";
	mul.wide.s32 	%rd25, %r34, 4;
	add.s64 	%rd26, %rd3, %rd25;
	add.s64 	%rd27, %rd4, %rd25;
	add.s64 	%rd28, %rd5, %rd25;
	add.s64 	%rd29, %rd6, %rd25;
	add.s64 	%rd30, %rd7, %rd25;
	add.s64 	%rd31, %rd8, %rd25;
	add.s64 	%rd32, %rd9, %rd25;
	add.s64 	%rd33, %rd1, %rd25;
	ld.global.f32 	%f17, [%rd66+-16];
	ld.global.f32 	%f18, [%rd33];
	fma.rn.f32 	%f19, %f17, %f18, %f67;
	ld.global.f32 	%f20, [%rd66+-12];
	ld.global.f32 	%f21, [%rd26];
	fma.rn.f32 	%f22, %f20, %f21, %f19;
	ld.global.f32 	%f23, [%rd66+-8];
	ld.global.f32 	%f24, [%rd27];
	fma.rn.f32 	%f25, %f23, %f24, %f22;
	ld.global.f32 	%f26, [%rd66+-4];
	ld.global.f32 	%f27, [%rd28];
	fma.rn.f32 	%f28, %f26, %f27, %f25;
	ld.global.f32 	%f29, [%rd66];
	ld.global.f32 	%f30, [%rd29];
	fma.rn.f32 	%f31, %f29, %f30, %f28;
	ld.global.f32 	%f32, [%rd66+4];
	ld.global.f32 	%f33, [%rd30];
	fma.rn.f32 	%f34, %f32, %f33, %f31;
	ld.global.f32 	%f35, [%rd66+8];
	ld.global.f32 	%f36, [%rd31];
	fma.rn.f32 	%f37, %f35, %f36, %f34;
	ld.global.f32 	%f38, [%rd66+12];
	ld.global.f32 	%f39, [%rd32];
	fma.rn.f32 	%f67, %f38, %f39, %f37;
	add.s32 	%r35, %r35, 8;
	shl.b32 	%r25, %r17, 3;
	add.s32 	%r34, %r34, %r25;
	add.s64 	%rd66, %rd66, 32;
	setp.ne.s32 	%p3, %r35, 0;
	@%p3 bra 	$L__BB0_3;
$L__BB0_4:
	setp.eq.s32 	%p4, %r4, 0;
	@%p4 bra 	$L__BB0_12;
	and.b32  	%r12, %r17, 3;
	setp.lt.u32 	%p5, %r4, 4;
	@%p5 bra 	$L__BB0_7;
	add.s32 	%r26, %r37, %r3;
	mul.wide.u32 	%rd34, %r26, 4;
	add.s64 	%rd35, %rd2, %rd34;
	ld.global.f32 	%f41, [%rd35];
	mad.lo.s32 	%r27, %r37, %r17, %r1;
	mul.wide.s32 	%rd36, %r27, 4;
	add.s64 	%rd37, %rd1, %rd36;
	ld.global.f32 	%f42, [%rd37];
	fma.rn.f32 	%f43, %f41, %f42, %f67;
	cvt.u64.u32 	%rd38, %r3;
	cvt.u64.u32 	%rd39, %r37;
	add.s64 	%rd40, %rd39, %rd38;
	shl.b64 	%rd41, %rd40, 2;
	add.s64 	%rd42, %rd2, %rd41;
	ld.global.f32 	%f44, [%rd42+4];
	mul.wide.u32 	%rd43, %r17, 4;
	add.s64 	%rd44, %rd37, %rd43;
	ld.global.f32 	%f45, [%rd44];
	fma.rn.f32 	%f46, %f44, %f45, %f43;
	ld.global.f32 	%f47, [%rd42+8];
	add.s64 	%rd45, %rd44, %rd43;
	ld.global.f32 	%f48, [%rd45];
	fma.rn.f32 	%f49, %f47, %f48, %f46;
	ld.global.f32 	%f50, [%rd42+12];
	add.s64 	%rd46, %rd45, %rd43;
	ld.global.f32 	%f51, [%rd46];
	fma.rn.f32 	%f67, %f50, %f51, %f49;
	add.s32 	%r37, %r37, 4;
$L__BB0_7:
	setp.eq.s32 	%p6, %r12, 0;
	@%p6 bra 	$L__BB0_12;
	setp.eq.s32 	%p7, %r12, 1;
	@%p7 bra 	$L__BB0_10;
	add.s32 	%r28, %r37, %r3;
	mul.wide.u32 	%rd47, %r28, 4;
	add.s64 	%rd48, %rd2, %rd47;
	ld.global.f32 	%f53, [%rd48];
	mad.lo.s32 	%r29, %r37, %r17, %r1;
	mul.wide.s32 	%rd49, %r29, 4;
	add.s64 	%rd50, %rd1, %rd49;
	ld.global.f32 	%f54, [%rd50];
	fma.rn.f32 	%f55, %f53, %f54, %f67;
	cvt.u64.u32 	%rd51, %r3;
	cvt.u64.u32 	%rd52, %r37;
	add.s64 	%rd53, %rd52, %rd51;
	shl.b64 	%rd54, %rd53, 2;
	add.s64 	%rd55, %rd2, %rd54;
	ld.global.f32 	%f56, [%rd55+4];
	mul.wide.u32 	%rd56, %r17, 4;
	add.s64 	%rd57, %rd50, %rd56;
	ld.global.f32 	%f57, [%rd57];
	fma.rn.f32 	%f67, %f56, %f57, %f55;
	add.s32 	%r37, %r37, 2;
$L__BB0_10:
	and.b32  	%r30, %r17, 1;
	setp.eq.b32 	%p8, %r30, 1;
	not.pred 	%p9, %p8;
	@%p9 bra 	$L__BB0_12;
	add.s32 	%r31, %r37, %r3;
	mul.wide.u32 	%rd58, %r31, 4;
	add.s64 	%rd59, %rd2, %rd58;
	ld.global.f32 	%f58, [%rd59];
	mad.lo.s32 	%r32, %r37, %r17, %r1;
	mul.wide.s32 	%rd60, %r32, 4;
	add.s64 	%rd61, %rd1, %rd60;
	ld.global.f32 	%f59, [%rd61];
	fma.rn.f32 	%f67, %f58, %f59, %f67;
$L__BB0_12:
	ld.param.u64 	%rd65, [_Z5sgemmPfS_S_i_param_2];
	cvta.to.global.u64 	%rd62, %rd65;
	mad.lo.s32 	%r33, %r17, %r2, %r1;
	mul.wide.s32 	%rd63, %r33, 4;
	add.s64 	%rd64, %rd62, %rd63;
	st.global.f32 	[%rd64], %f67;
	ret;

}
	// .globl	_Z10vector_addPfS_S_i
.visible .entry _Z10vector_addPfS_S_i(
	.param .u64 .ptr .align 1 _Z10vector_addPfS_S_i_param_0,
	.param .u64 .ptr .align 1 _Z10vector_addPfS_S_i_param_1,
	.param .u64 .ptr .align 1 _Z10vector_addPfS_S_i_param_2,
	.param .u32 _Z10vector_addPfS_S_i_param_3
)
{
	.reg .b32 	%r<10>;
	.reg .b32 	%f<4>;
	.reg .b64 	%rd<11>;

	ld.param.u64 	%rd1, [_Z10vector_addPfS_S_i_param_0];
	ld.param.u64 	%rd2, [_Z10vector_addPfS_S_i_param_1];
	ld.param.u64 	%rd3, [_Z10vector_addPfS_S_i_param_2];
	cvta.to.global.u64 	%rd4, %rd3;
	cvta.to.global.u64 	%rd5, %rd2;
	cvta.to.global.u64 	%rd6, %rd1;
	mov.u32 	%r1, %ctaid.x;
	mov.u32 	%r2, %ntid.x;
	mov.u32 	%r3, %tid.x;
	mov.u32 	%r4, %ctaid.y;
	mov.u32 	%r5, %ntid.y;
	mov.u32 	%r6, %tid.y;
	add.s32 	%r7, %r3, %r6;
	mad.lo.s32 	%r8, %r4, %r5, %r7;
	mad.lo.s32 	%r9, %r1, %r2, %r8;
	mul.wide.s32 	%rd7, %r9, 4;
	add.s64 	%rd8, %rd6, %rd7;
	ld.global.f32 	%f1, [%rd8];
	add.s64 	%rd9, %rd5, %rd7;
	ld.global.f32 	%f2, [%rd9];
	mul.f32 	%f3, %f1, %f2;
	add.s64 	%rd10, %rd4, %rd7;
	st.global.f32 	[%rd10], %f3;
	ret;

}
	// .globl	_Z10vector_divPfS_S_i
.visible .entry _Z10vector_divPfS_S_i(
	.param .u64 .ptr .align 1 _Z10vector_divPfS_S_i_param_0,
	.param .u64 .ptr .align 1 _Z10vector_divPfS_S_i_param_1,
	.param .u64 .ptr .align 1 _Z10vector_divPfS_S_i_param_2,
	.param .u32 _Z10vector_divPfS_S_i_param_3
)
{
	.reg .b32 	%r<10>;
	.reg .b32 	%f<4>;
	.reg .b64 	%rd<11>;

	ld.param.u64 	%rd1, [_Z10vector_divPfS_S_i_param_0];
	ld.param.u64 	%rd2, [_Z10vector_divPfS_S_i_param_1];
	ld.param.u64 	%rd3, [_Z10vector_divPfS_S_i_param_2];
	cvta.to.global.u64 	%rd4, %rd3;
	cvta.to.global.u64 	%rd5, %rd2;
	cvta.to.global.u64 	%rd6, %rd1;
	mov.u32 	%r1, %ctaid.x;
	mov.u32 	%r2, %ntid.x;
	mov.u32 	%r3, %tid.x;
	mov.u32 	%r4, %ctaid.y;
	mov.u32 	%r5, %ntid.y;
	mov.u32 	%r6, %tid.y;
	add.s32 	%r7, %r3, %r6;
	mad.lo.s32 	%r8, %r4, %r5, %r7;
	mad.lo.s32 	%r9, %r1, %r2, %r8;
	mul.wide.s32 	%rd7, %r9, 4;
	add.s64 	%rd8, %rd6, %rd7;
	ld.global.f32 	%f1, [%rd8];
	add.s64 	%rd9, %rd5, %rd7;
	ld.global.f32 	%f2, [%rd9];
	div.rn.f32 	%f3, %f1, %f2;
	add.s64 	%rd10, %rd4, %rd7;
	st.global.f32 	[%rd10], %f3;
	ret;

}
	// .globl	_Z11vector_sqrtPfS_i
.visible .entry _Z11vector_sqrtPfS_i(
	.param .u64 .ptr .align 1 _Z11vector_sqrtPfS_i_param_0,
	.param .u64 .ptr .align 1 _Z11vector_sqrtPfS_i_param_1,
	.param .u32 _Z11vector_sqrtPfS_i_param_2
)
{
	.reg .b32 	%r<10>;
	.reg .b32 	%f<3>;
	.reg .b64 	%rd<8>;

	ld.param.u64 	%rd1, [_Z11vector_sqrtPfS_i_param_0];
	ld.param.u64 	%rd2, [_Z11vector_sqrtPfS_i_param_1];
	cvta.to.global.u64 	%rd3, %rd2;
	cvta.to.global.u64 	%rd4, %rd1;
	mov.u32 	%r1, %ctaid.x;
	mov.u32 	%r2, %ntid.x;
	mov.u32 	%r3, %tid.x;
	mov.u32 	%r4, %ctaid.y;
	mov.u32 	%r5, %ntid.y;
	mov.u32 	%r6, %tid.y;
	add.s32 	%r7, %r3, %r6;
	mad.lo.s32 	%r8, %r4, %r5, %r7;
	mad.lo.s32 	%r9, %r1, %r2, %r8;
	mul.wide.s32 	%rd5, %r9, 4;
	add.s64 	%rd6, %rd4, %rd5;
	ld.global.f32 	%f1, [%rd6];
	sqrt.rn.f32 	%f2, %f1;
	add.s64 	%rd7, %rd3, %rd5;
	st.global.f32 	[%rd7], %f2;
	ret;

}


// ===== COMPILED SASS (sm_100) =====

	.target	sm_100

	.elftype	@"ET_EXEC"


//--------------------- .note.nv.tkinfo           --------------------------
	.section	.note.nv.tkinfo,"",@"SHT_NOTE"
	.sectionflags	@"SHF_NOTE_NV_TKINFO"
	.tkinfo
        /*0018*/ 	.word	0x00000002
        /*0030*/ 	.string	""
        /*0030*/ 	.string	"ptxas"
        /*0030*/ 	.string	"Cuda compilation tools, release 13.0, V13.0.88"
        /*0030*/ 	.string	"Build cuda_13.0.r13.0/compiler.36424714_0"
        /*0030*/ 	.string	"-arch sm_100 -m 64 "



//--------------------- .note.nv.cuinfo           --------------------------
	.section	.note.nv.cuinfo,"",@"SHT_NOTE"
	.sectionflags	@"SHF_NOTE_NV_CUINFO"
        /*0018*/ 	.short	0x0002
        /*001a*/ 	.short	0x0064
        /*001c*/ 	.short	0x0082
	.zero		2


//--------------------- .nv.info                  --------------------------
	.section	.nv.info,"",@"SHT_CUDA_INFO"
	.align	4


	//----- nvinfo : EIATTR_REGCOUNT
	.align		4
        /*0000*/ 	.byte	0x04, 0x2f
        /*0002*/ 	.short	(.L_1 - .L_0)
	.align		4
.L_0:
        /*0004*/ 	.word	index@(_Z5sgemmPfS_S_i)
        /*0008*/ 	.word	0x0000001e


	//----- nvinfo : EIATTR_FRAME_SIZE
	.align		4
.L_1:
        /*000c*/ 	.byte	0x04, 0x11
        /*000e*/ 	.short	(.L_3 - .L_2)
	.align		4
.L_2:
        /*0010*/ 	.word	index@(_Z5sgemmPfS_S_i)
        /*0014*/ 	.word	0x00000000


	//----- nvinfo : EIATTR_REGCOUNT
	.align		4
.L_3:
        /*0018*/ 	.byte	0x04, 0x2f
        /*001a*/ 	.short	(.L_5 - .L_4)
	.align		4
.L_4:
        /*001c*/ 	.word	index@(_Z10vector_addPfS_S_i)
        /*0020*/ 	.word	0x0000000e


	//----- nvinfo : EIATTR_FRAME_SIZE
	.align		4
.L_5:
        /*0024*/ 	.byte	0x04, 0x11
        /*0026*/ 	.short	(.L_7 - .L_6)
	.align		4
.L_6:
        /*0028*/ 	.word	index@(_Z10vector_addPfS_S_i)
        /*002c*/ 	.word	0x00000000


	//----- nvinfo : EIATTR_REGCOUNT
	.align		4
.L_7:
        /*0030*/ 	.byte	0x04, 0x2f
        /*0032*/ 	.short	(.L_9 - .L_8)
	.align		4
.L_8:
        /*0034*/ 	.word	index@(_Z10vector_divPfS_S_i)
        /*0038*/ 	.word	0x00000010


	//----- nvinfo : EIATTR_FRAME_SIZE
	.align		4
.L_9:
        /*003c*/ 	.byte	0x04, 0x11
        /*003e*/ 	.short	(.L_11 - .L_10)
	.align		4
.L_10:
        /*0040*/ 	.word	index@($__internal_1_$__cuda_sm3x_div_rn_noftz_f32_slowpath)
        /*0044*/ 	.word	0x00000000


	//----- nvinfo : EIATTR_FRAME_SIZE
	.align		4
.L_11:
        /*0048*/ 	.byte	0x04, 0x11
        /*004a*/ 	.short	(.L_13 - .L_12)
	.align		4
.L_12:
        /*004c*/ 	.word	index@(_Z10vector_divPfS_S_i)
        /*0050*/ 	.word	0x00000000


	//----- nvinfo : EIATTR_REGCOUNT
	.align		4
.L_13:
        /*0054*/ 	.byte	0x04, 0x2f
        /*0056*/ 	.short	(.L_15 - .L_14)
	.align		4
.L_14:
        /*0058*/ 	.word	index@(_Z11vector_sqrtPfS_i)
        /*005c*/ 	.word	0x0000000c


	//----- nvinfo : EIATTR_FRAME_SIZE
	.align		4
.L_15:
        /*0060*/ 	.byte	0x04, 0x11
        /*0062*/ 	.short	(.L_17 - .L_16)
	.align		4
.L_16:
        /*0064*/ 	.word	index@($__internal_0_$__cuda_sm20_sqrt_rn_f32_slowpath)
        /*0068*/ 	.word	0x00000000


	//----- nvinfo : EIATTR_FRAME_SIZE
	.align		4
.L_17:
        /*006c*/ 	.byte	0x04, 0x11
        /*006e*/ 	.short	(.L_19 - .L_18)
	.align		4
.L_18:
        /*0070*/ 	.word	index@(_Z11vector_sqrtPfS_i)
        /*0074*/ 	.word	0x00000000


	//----- nvinfo : EIATTR_MIN_STACK_SIZE
	.align		4
.L_19:
        /*0078*/ 	.byte	0x04, 0x12
        /*007a*/ 	.short	(.L_21 - .L_20)
	.align		4
.L_20:
        /*007c*/ 	.word	index@(_Z11vector_sqrtPfS_i)
        /*0080*/ 	.word	0x00000000


	//----- nvinfo : EIATTR_MIN_STACK_SIZE
	.align		4
.L_21:
        /*0084*/ 	.byte	0x04, 0x12
        /*0086*/ 	.short	(.L_23 - .L_22)
	.align		4
.L_22:
        /*0088*/ 	.word	index@(_Z10vector_divPfS_S_i)
        /*008c*/ 	.word	0x00000000


	//----- nvinfo : EIATTR_MIN_STACK_SIZE
	.align		4
.L_23:
        /*0090*/ 	.byte	0x04, 0x12
        /*0092*/ 	.short	(.L_25 - .L_24)
	.align		4
.L_24:
        /*0094*/ 	.word	index@(_Z10vector_addPfS_S_i)
        /*0098*/ 	.word	0x00000000


	//----- nvinfo : EIATTR_MIN_STACK_SIZE
	.align		4
.L_25:
        /*009c*/ 	.byte	0x04, 0x12
        /*009e*/ 	.short	(.L_27 - .L_26)
	.align		4
.L_26:
        /*00a0*/ 	.word	index@(_Z5sgemmPfS_S_i)
        /*00a4*/ 	.word	0x00000000
.L_27:


//--------------------- .nv.compat                --------------------------
	.section	.nv.compat,"",@"SHT_CUDA_COMPAT_INFO"
	.align	4
        /*0000*/ 	.byte	0x02, 0x09, 0x00, 0x00, 0x02, 0x02, 0x01, 0x00, 0x02, 0x05, 0x05, 0x00, 0x03, 0x07, 0x01, 0x01
        /*0010*/ 	.byte	0x02, 0x03, 0x00, 0x00, 0x02, 0x06, 0x01, 0x00, 0x04, 0x0b, 0x08, 0x00, 0x01, 0x00, 0x00, 0x00
        /*0020*/ 	.byte	0x00, 0x00, 0x00, 0x00


//--------------------- .nv.info._Z11vector_sqrtPfS_i --------------------------
	.section	.nv.info._Z11vector_sqrtPfS_i,"",@"SHT_CUDA_INFO"
	.sectionflags	@""
	.align	4


	//----- nvinfo : EIATTR_CUDA_API_VERSION
	.align		4
        /*0000*/ 	.byte	0x04, 0x37
        /*0002*/ 	.short	(.L_29 - .L_28)
.L_28:
        /*0004*/ 	.word	0x00000082


	//----- nvinfo : EIATTR_KPARAM_INFO
	.align		4
.L_29:
        /*0008*/ 	.byte	0x04, 0x17
        /*000a*/ 	.short	(.L_31 - .L_30)
.L_30:
        /*000c*/ 	.word	0x00000000
        /*0010*/ 	.short	0x0002
        /*0012*/ 	.short	0x0010
        /*0014*/ 	.byte	0x00, 0xf0, 0x11, 0x00


	//----- nvinfo : EIATTR_KPARAM_INFO
	.align		4
.L_31:
        /*0018*/ 	.byte	0x04, 0x17
        /*001a*/ 	.short	(.L_33 - .L_32)
.L_32:
        /*001c*/ 	.word	0x00000000
        /*0020*/ 	.short	0x0001
        /*0022*/ 	.short	0x0008
        /*0024*/ 	.byte	0x00, 0xf5, 0x21, 0x00


	//----- nvinfo : EIATTR_KPARAM_INFO
	.align		4
.L_33:
        /*0028*/ 	.byte	0x04, 0x17
        /*002a*/ 	.short	(.L_35 - .L_34)
.L_34:
        /*002c*/ 	.word	0x00000000
        /*0030*/ 	.short	0x0000
        /*0032*/ 	.short	0x0000
        /*0034*/ 	.byte	0x00, 0xf5, 0x21, 0x00


	//----- nvinfo : EIATTR_SPARSE_MMA_MASK
	.align		4
.L_35:
        /*0038*/ 	.byte	0x03, 0x50
        /*003a*/ 	.short	0x0000


	//----- nvinfo : EIATTR_MAXREG_COUNT
	.align		4
        /*003c*/ 	.byte	0x03, 0x1b
        /*003e*/ 	.short	0x00ff


	//----- nvinfo : EIATTR_MERCURY_ISA_VERSION
	.align		4
        /*0040*/ 	.byte	0x03, 0x5f
        /*0042*/ 	.short	0x0101


	//----- nvinfo : EIATTR_VRC_CTA_INIT_COUNT
	.align		4
        /*0044*/ 	.byte	0x02, 0x4a
	.zero		1
	.zero		1


	//----- nvinfo : EIATTR_EXIT_INSTR_OFFSETS
	.align		4
        /*0048*/ 	.byte	0x04, 0x1c
        /*004a*/ 	.short	(.L_37 - .L_36)


	//   ....[0]....
.L_36:
        /*004c*/ 	.word	0x000001e0


	//----- nvinfo : EIATTR_CRS_STACK_SIZE
	.align		4
.L_37:
        /*0050*/ 	.byte	0x04, 0x1e
        /*0052*/ 	.short	(.L_39 - .L_38)
.L_38:
        /*0054*/ 	.word	0x00000000


	//----- nvinfo : EIATTR_CBANK_PARAM_SIZE
	.align		4
.L_39:
        /*0058*/ 	.byte	0x03, 0x19
        /*005a*/ 	.short	0x0014


	//----- nvinfo : EIATTR_PARAM_CBANK
	.align		4
        /*005c*/ 	.byte	0x04, 0x0a
        /*005e*/ 	.short	(.L_41 - .L_40)
	.align		4
.L_40:
        /*0060*/ 	.word	index@(.nv.constant0._Z11vector_sqrtPfS_i)
        /*0064*/ 	.short	0x0380
        /*0066*/ 	.short	0x0014


	//----- nvinfo : EIATTR_SW_WAR
	.align		4
.L_41:
        /*0068*/ 	.byte	0x04, 0x36
        /*006a*/ 	.short	(.L_43 - .L_42)
.L_42:
        /*006c*/ 	.word	0x00000008
.L_43:


//--------------------- .nv.info._Z10vector_divPfS_S_i --------------------------
	.section	.nv.info._Z10vector_divPfS_S_i,"",@"SHT_CUDA_INFO"
	.sectionflags	@""
	.align	4


	//----- nvinfo : EIATTR_CUDA_API_VERSION
	.align		4
        /*0000*/ 	.byte	0x04, 0x37
        /*0002*/ 	.short	(.L_45 - .L_44)
.L_44:
        /*0004*/ 	.word	0x00000082


	//----- nvinfo : EIATTR_KPARAM_INFO
	.align		4
.L_45:
        /*0008*/ 	.byte	0x04, 0x17
        /*000a*/ 	.short	(.L_47 - .L_46)
.L_46:
        /*000c*/ 	.word	0x00000000
        /*0010*/ 	.short	0x0003
        /*0012*/ 	.short	0x0018
        /*0014*/ 	.byte	0x00, 0xf0, 0x11, 0x00


	//----- nvinfo : EIATTR_KPARAM_INFO
	.align		4
.L_47:
        /*0018*/ 	.byte	0x04, 0x17
        /*001a*/ 	.short	(.L_49 - .L_48)
.L_48:
        /*001c*/ 	.word	0x00000000
        /*0020*/ 	.short	0x0002
        /*0022*/ 	.short	0x0010
        /*0024*/ 	.byte	0x00, 0xf5, 0x21, 0x00


	//----- nvinfo : EIATTR_KPARAM_INFO
	.align		4
.L_49:
        /*0028*/ 	.byte	0x04, 0x17
        /*002a*/ 	.short	(.L_51 - .L_50)
.L_50:
        /*002c*/ 	.word	0x00000000
        /*0030*/ 	.short	0x0001
        /*0032*/ 	.short	0x0008
        /*0034*/ 	.byte	0x00, 0xf5, 0x21, 0x00


	//----- nvinfo : EIATTR_KPARAM_INFO
	.align		4
.L_51:
        /*0038*/ 	.byte	0x04, 0x17
        /*003a*/ 	.short	(.L_53 - .L_52)
.L_52:
        /*003c*/ 	.word	0x00000000
        /*0040*/ 	.short	0x0000
        /*0042*/ 	.short	0x0000
        /*0044*/ 	.byte	0x00, 0xf5, 0x21, 0x00


	//----- nvinfo : EIATTR_SPARSE_MMA_MASK
	.align		4
.L_53:
        /*0048*/ 	.byte	0x03, 0x50
        /*004a*/ 	.short	0x0000


	//----- nvinfo : EIATTR_MAXREG_COUNT
	.align		4
        /*004c*/ 	.byte	0x03, 0x1b
        /*004e*/ 	.short	0x00ff


	//----- nvinfo : EIATTR_MERCURY_ISA_VERSION
	.align		4
        /*0050*/ 	.byte	0x03, 0x5f
        /*0052*/ 	.short	0x0101


	//----- nvinfo : EIATTR_VRC_CTA_INIT_COUNT
	.align		4
        /*0054*/ 	.byte	0x02, 0x4a
	.zero		1
	.zero		1


	//----- nvinfo : EIATTR_EXIT_INSTR_OFFSETS
	.align		4
        /*0058*/ 	.byte	0x04, 0x1c
        /*005a*/ 	.short	(.L_55 - .L_54)


	//   ....[0]....
.L_54:
        /*005c*/ 	.word	0x00000210


	//----- nvinfo : EIATTR_CRS_STACK_SIZE
	.align		4
.L_55:
        /*0060*/ 	.byte	0x04, 0x1e
        /*0062*/ 	.short	(.L_57 - .L_56)
.L_56:
        /*0064*/ 	.word	0x00000000


	//----- nvinfo : EIATTR_CBANK_PARAM_SIZE
	.align		4
.L_57:
        /*0068*/ 	.byte	0x03, 0x19
        /*006a*/ 	.short	0x001c


	//----- nvinfo : EIATTR_PARAM_CBANK
	.align		4
        /*006c*/ 	.byte	0x04, 0x0a
        /*006e*/ 	.short	(.L_59 - .L_58)
	.align		4
.L_58:
        /*0070*/ 	.word	index@(.nv.constant0._Z10vector_divPfS_S_i)
        /*0074*/ 	.short	0x0380
        /*0076*/ 	.short	0x001c


	//----- nvinfo : EIATTR_SW_WAR
	.align		4
.L_59:
        /*0078*/ 	.byte	0x04, 0x36
        /*007a*/ 	.short	(.L_61 - .L_60)
.L_60:
        /*007c*/ 	.word	0x00000008
.L_61:


//--------------------- .nv.info._Z10vector_addPfS_S_i --------------------------
	.section	.nv.info._Z10vector_addPfS_S_i,"",@"SHT_CUDA_INFO"
	.sectionflags	@""
	.align	4


	//----- nvinfo : EIATTR_CUDA_API_VERSION
	.align		4
        /*0000*/ 	.byte	0x04, 0x37
        /*0002*/ 	.short	(.L_63 - .L_62)
.L_62:
        /*0004*/ 	.word	0x00000082


	//----- nvinfo : EIATTR_KPARAM_INFO
	.align		4
.L_63:
        /*0008*/ 	.byte	0x04, 0x17
        /*000a*/ 	.short	(.L_65 - .L_64)
.L_64:
        /*000c*/ 	.word	0x00000000
        /*0010*/ 	.short	0x0003
        /*0012*/ 	.short	0x0018
        /*0014*/ 	.byte	0x00, 0xf0, 0x11, 0x00


	//----- nvinfo : EIATTR_KPARAM_INFO
	.align		4
.L_65:
        /*0018*/ 	.byte	0x04, 0x17
        /*001a*/ 	.short	(.L_67 - .L_66)
.L_66:
        /*001c*/ 	.word	0x00000000
        /*0020*/ 	.short	0x0002
        /*0022*/ 	.short	0x0010
        /*0024*/ 	.byte	0x00, 0xf5, 0x21, 0x00


	//----- nvinfo : EIATTR_KPARAM_INFO
	.align		4
.L_67:
        /*0028*/ 	.byte	0x04, 0x17
        /*002a*/ 	.short	(.L_69 - .L_68)
.L_68:
        /*002c*/ 	.word	0x00000000
        /*0030*/ 	.short	0x0001
        /*0032*/ 	.short	0x0008
        /*0034*/ 	.byte	0x00, 0xf5, 0x21, 0x00


	//----- nvinfo : EIATTR_KPARAM_INFO
	.align		4
.L_69:
        /*0038*/ 	.byte	0x04, 0x17
        /*003a*/ 	.short	(.L_71 - .L_70)
.L_70:
        /*003c*/ 	.word	0x00000000
        /*0040*/ 	.short	0x0000
        /*0042*/ 	.short	0x0000
        /*0044*/ 	.byte	0x00, 0xf5, 0x21, 0x00


	//----- nvinfo : EIATTR_SPARSE_MMA_MASK
	.align		4
.L_71:
        /*0048*/ 	.byte	0x03, 0x50
        /*004a*/ 	.short	0x0000


	//----- nvinfo : EIATTR_MAXREG_COUNT
	.align		4
        /*004c*/ 	.byte	0x03, 0x1b
        /*004e*/ 	.short	0x00ff


	//----- nvinfo : EIATTR_MERCURY_ISA_VERSION
	.align		4
        /*0050*/ 	.byte	0x03, 0x5f
        /*0052*/ 	.short	0x0101


	//----- nvinfo : EIATTR_VRC_CTA_INIT_COUNT
	.align		4
        /*0054*/ 	.byte	0x02, 0x4a
	.zero		1
	.zero		1


	//----- nvinfo : EIATTR_EXIT_INSTR_OFFSETS
	.align		4
        /*0058*/ 	.byte	0x04, 0x1c
        /*005a*/ 	.short	(.L_73 - .L_72)


	//   ....[0]....
.L_72:
        /*005c*/ 	.word	0x00000150


	//----- nvinfo : EIATTR_CBANK_PARAM_SIZE
	.align		4
.L_73:
        /*0060*/ 	.byte	0x03, 0x19
        /*0062*/ 	.short	0x001c


	//----- nvinfo : EIATTR_PARAM_CBANK
	.align		4
        /*0064*/ 	.byte	0x04, 0x0a
        /*0066*/ 	.short	(.L_75 - .L_74)
	.align		4
.L_74:
        /*0068*/ 	.word	index@(.nv.constant0._Z10vector_addPfS_S_i)
        /*006c*/ 	.short	0x0380
        /*006e*/ 	.short	0x001c


	//----- nvinfo : EIATTR_SW_WAR
	.align		4
.L_75:
        /*0070*/ 	.byte	0x04, 0x36
        /*0072*/ 	.short	(.L_77 - .L_76)
.L_76:
        /*0074*/ 	.word	0x00000008
.L_77:


//--------------------- .nv.info._Z5sgemmPfS_S_i  --------------------------
	.section	.nv.info._Z5sgemmPfS_S_i,"",@"SHT_CUDA_INFO"
	.sectionflags	@""
	.align	4


	//----- nvinfo : EIATTR_CUDA_API_VERSION
	.align		4
        /*0000*/ 	.byte	0x04, 0x37
        /*0002*/ 	.short	(.L_79 - .L_78)
.L_78:
        /*0004*/ 	.word	0x00000082


	//----- nvinfo : EIATTR_KPARAM_INFO
	.align		4
.L_79:
        /*0008*/ 	.byte	0x04, 0x17
        /*000a*/ 	.short	(.L_81 - .L_80)
.L_80:
        /*000c*/ 	.word	0x00000000
        /*0010*/ 	.short	0x0003
        /*0012*/ 	.short	0x0018
        /*0014*/ 	.byte	0x00, 0xf0, 0x11, 0x00


	//----- nvinfo : EIATTR_KPARAM_INFO
	.align		4
.L_81:
        /*0018*/ 	.byte	0x04, 0x17
        /*001a*/ 	.short	(.L_83 - .L_82)
.L_82:
        /*001c*/ 	.word	0x00000000
        /*0020*/ 	.short	0x0002
        /*0022*/ 	.short	0x0010
        /*0024*/ 	.byte	0x00, 0xf5, 0x21, 0x00


	//----- nvinfo : EIATTR_KPARAM_INFO
	.align		4
.L_83:
        /*0028*/ 	.byte	0x04, 0x17
        /*002a*/ 	.short	(.L_85 - .L_84)
.L_84:
        /*002c*/ 	.word	0x00000000
        /*0030*/ 	.short	0x0001
        /*0032*/ 	.short	0x0008
        /*0034*/ 	.byte	0x00, 0xf5, 0x21, 0x00


	//----- nvinfo : EIATTR_KPARAM_INFO
	.align		4
.L_85:
        /*0038*/ 	.byte	0x04, 0x17
        /*003a*/ 	.short	(.L_87 - .L_86)
.L_86:
        /*003c*/ 	.word	0x00000000
        /*0040*/ 	.short	0x0000
        /*0042*/ 	.short	0x0000
        /*0044*/ 	.byte	0x00, 0xf5, 0x21, 0x00


	//----- nvinfo : EIATTR_SPARSE_MMA_MASK
	.align		4
.L_87:
        /*0048*/ 	.byte	0x03, 0x50
        /*004a*/ 	.short	0x0000


	//----- nvinfo : EIATTR_MAXREG_COUNT
	.align		4
        /*004c*/ 	.byte	0x03, 0x1b
        /*004e*/ 	.short	0x00ff


	//----- nvinfo : EIATTR_MERCURY_ISA_VERSION
	.align		4
        /*0050*/ 	.byte	0x03, 0x5f
        /*0052*/ 	.short	0x0101


	//----- nvinfo : EIATTR_VRC_CTA_INIT_COUNT
	.align		4
        /*0054*/ 	.byte	0x02, 0x4a
	.zero		1
	.zero		1


	//----- nvinfo : EIATTR_EXIT_INSTR_OFFSETS
	.align		4
        /*0058*/ 	.byte	0x04, 0x1c
        /*005a*/ 	.short	(.L_89 - .L_88)


	//   ....[0]....
.L_88:
        /*005c*/ 	.word	0x00000ab0


	//----- nvinfo : EIATTR_CBANK_PARAM_SIZE
	.align		4
.L_89:
        /*0060*/ 	.byte	0x03, 0x19
        /*0062*/ 	.short	0x001c


	//----- nvinfo : EIATTR_PARAM_CBANK
	.align		4
        /*0064*/ 	.byte	0x04, 0x0a
        /*0066*/ 	.short	(.L_91 - .L_90)
	.align		4
.L_90:
        /*0068*/ 	.word	index@(.nv.constant0._Z5sgemmPfS_S_i)
        /*006c*/ 	.short	0x0380
        /*006e*/ 	.short	0x001c


	//----- nvinfo : EIATTR_SW_WAR
	.align		4
.L_91:
        /*0070*/ 	.byte	0x04, 0x36
        /*0072*/ 	.short	(.L_93 - .L_92)
.L_92:
        /*0074*/ 	.word	0x00000008
.L_93:


//--------------------- .nv.callgraph             --------------------------
	.section	.nv.callgraph,"",@"SHT_CUDA_CALLGRAPH"
	.align	4
	.sectionentsize	8
	.align		4
        /*0000*/ 	.word	0x00000000
	.align		4
        /*0004*/ 	.word	0xffffffff
	.align		4
        /*0008*/ 	.word	0x00000000
	.align		4
        /*000c*/ 	.word	0xfffffffe
	.align		4
        /*0010*/ 	.word	0x00000000
	.align		4
        /*0014*/ 	.word	0xfffffffd
	.align		4
        /*0018*/ 	.word	0x00000000
	.align		4
        /*001c*/ 	.word	0xfffffffc


//--------------------- .text._Z11vector_sqrtPfS_i --------------------------
	.section	.text._Z11vector_sqrtPfS_i,"ax",@progbits
	.align	128
        .global         _Z11vector_sqrtPfS_i
        .type           _Z11vector_sqrtPfS_i,@function
        .size           _Z11vector_sqrtPfS_i,(.L_x_25 - _Z11vector_sqrtPfS_i)
        .other          _Z11vector_sqrtPfS_i,@"STO_CUDA_ENTRY STV_DEFAULT"
_Z11vector_sqrtPfS_i:
.text._Z11vector_sqrtPfS_i:
[----:B------:R-:W-:Y:S01]  /*0000*/  LDC R1, c[0x0][0x37c] ;  /* 0x0000df00ff017b82 */ /* 0x000fe20000000800 */
[----:B------:R-:W0:Y:S07]  /*0010*/  S2R R0, SR_TID.X ;  /* 0x0000000000007919 */ /* 0x000e2e0000002100 */
[----:B------:R-:W1:Y:S01]  /*0020*/  LDC R5, c[0x0][0x360] ;  /* 0x0000d800ff057b82 */ /* 0x000e620000000800 */
[----:B------:R-:W2:Y:S01]  /*0030*/  LDCU.64 UR4, c[0x0][0x358] ;  /* 0x00006b00ff0477ac */ /* 0x000ea20008000a00 */
[----:B------:R-:W0:Y:S06]  /*0040*/  S2R R9, SR_TID.Y ;  /* 0x0000000000097919 */ /* 0x000e2c0000002200 */
[----:B------:R-:W3:Y:S08]  /*0050*/  S2UR UR7, SR_CTAID.Y ;  /* 0x00000000000779c3 */ /* 0x000ef00000002600 */
[----:B------:R-:W3:Y:S08]  /*0060*/  LDC R7, c[0x0][0x364] ;  /* 0x0000d900ff077b82 */ /* 0x000ef00000000800 */
[----:B------:R-:W1:Y:S08]  /*0070*/  S2UR UR6, SR_CTAID.X ;  /* 0x00000000000679c3 */ /* 0x000e700000002500 */
[----:B------:R-:W4:Y:S01]  /*0080*/  LDC.64 R2, c[0x0][0x380] ;  /* 0x0000e000ff027b82 */ /* 0x000f220000000a00 */
[----:B0-----:R-:W-:-:S05]  /*0090*/  IADD3 R0, PT, PT, R0, R9, RZ ;  /* 0x0000000900007210 */ /* 0x001fca0007ffe0ff */
[----:B---3--:R-:W-:-:S04]  /*00a0*/  IMAD R0, R7, UR7, R0 ;  /* 0x0000000707007c24 */ /* 0x008fc8000f8e0200 */
[----:B-1----:R-:W-:-:S04]  /*00b0*/  IMAD R5, R5, UR6, R0 ;  /* 0x0000000605057c24 */ /* 0x002fc8000f8e0200 */
[----:B----4-:R-:W-:-:S05]  /*00c0*/  IMAD.WIDE R2, R5, 0x4, R2 ;  /* 0x0000000405027825 */ /* 0x010fca00078e0202 */
[----:B--2---:R-:W2:Y:S01]  /*00d0*/  LDG.E R0, desc[UR4][R2.64] ;  /* 0x0000000402007981 */ /* 0x004ea2000c1e1900 */
[----:B------:R-:W-:Y:S01]  /*00e0*/  BSSY.RECONVERGENT B0, `(.L_x_0) ;  /* 0x000000c000007945 */ /* 0x000fe20003800200 */
[----:B--2---:R-:W-:Y:S01]  /*00f0*/  IADD3 R4, PT, PT, R0, -0xd000000, RZ ;  /* 0xf300000000047810 */ /* 0x004fe20007ffe0ff */
[----:B------:R0:W1:Y:S03]  /*0100*/  MUFU.RSQ R7, R0 ;  /* 0x0000000000077308 */ /* 0x0000660000001400 */
[----:B------:R-:W-:-:S13]  /*0110*/  ISETP.GT.U32.AND P0, PT, R4, 0x727fffff, PT ;  /* 0x727fffff0400780c */ /* 0x000fda0003f04070 */
[----:B0-----:R-:W-:Y:S05]  /*0120*/  @!P0 BRA `(.L_x_1) ;  /* 0x00000000000c8947 */ /* 0x001fea0003800000 */
[----:B------:R-:W-:-:S07]  /*0130*/  MOV R9, 0x150 ;  /* 0x0000015000097802 */ /* 0x000fce0000000f00 */
[----:B-1----:R-:W-:Y:S05]  /*0140*/  CALL.REL.NOINC `($__internal_0_$__cuda_sm20_sqrt_rn_f32_slowpath) ;  /* 0x0000000000287944 */ /* 0x002fea0003c00000 */
[----:B------:R-:W-:Y:S05]  /*0150*/  BRA `(.L_x_2) ;  /* 0x0000000000107947 */ /* 0x000fea0003800000 */
.L_x_1:
[----:B-1----:R-:W-:Y:S01]  /*0160*/  FMUL.FTZ R3, R0, R7 ;  /* 0x0000000700037220 */ /* 0x002fe20000410000 */
[----:B------:R-:W-:-:S03]  /*0170*/  FMUL.FTZ R7, R7, 0.5 ;  /* 0x3f00000007077820 */ /* 0x000fc60000410000 */
[----:B------:R-:W-:-:S04]  /*0180*/  FFMA R0, -R3, R3, R0 ;  /* 0x0000000303007223 */ /* 0x000fc80000000100 */
[----:B------:R-:W-:-:S07]  /*0190*/  FFMA R7, R0, R7, R3 ;  /* 0x0000000700077223 */ /* 0x000fce0000000003 */
.L_x_2:
[----:B------:R-:W-:Y:S05]  /*01a0*/  BSYNC.RECONVERGENT B0 ;  /* 0x0000000000007941 */ /* 0x000fea0003800200 */
.L_x_0:
[----:B------:R-:W0:Y:S02]  /*01b0*/  LDC.64 R2, c[0x0][0x388] ;  /* 0x0000e200ff027b82 */ /* 0x000e240000000a00 */
[----:B0-----:R-:W-:-:S05]  /*01c0*/  IMAD.WIDE R2, R5, 0x4, R2 ;  /* 0x0000000405027825 */ /* 0x001fca00078e0202 */
[----:B------:R-:W-:Y:S01]  /*01d0*/  STG.E desc[UR4][R2.64], R7 ;  /* 0x0000000702007986 */ /* 0x000fe2000c101904 */
[----:B------:R-:W-:Y:S05]  /*01e0*/  EXIT ;  /* 0x000000000000794d */ /* 0x000fea0003800000 */
        .weak           $__internal_0_$__cuda_sm20_sqrt_rn_f32_slowpath
        .type           $__internal_0_$__cuda_sm20_sqrt_rn_f32_slowpath,@function
        .size           $__internal_0_$__cuda_sm20_sqrt_rn_f32_slowpath,(.L_x_25 - $__internal_0_$__cuda_sm20_sqrt_rn_f32_slowpath)
$__internal_0_$__cuda_sm20_sqrt_rn_f32_slowpath:
[----:B------:R-:W-:-:S13]  /*01f0*/  LOP3.LUT P0, RZ, R0, 0x7fffffff, RZ, 0xc0, !PT ;  /* 0x7fffffff00ff7812 */ /* 0x000fda000780c0ff */
[----:B------:R-:W-:Y:S01]  /*0200*/  @!P0 MOV R2, R0 ;  /* 0x0000000000028202 */ /* 0x000fe20000000f00 */
[----:B------:R-:W-:Y:S06]  /*0210*/  @!P0 BRA `(.L_x_3) ;  /* 0x0000000000408947 */ /* 0x000fec0003800000 */
[----:B------:R-:W-:-:S13]  /*0220*/  FSETP.GEU.FTZ.AND P0, PT, R0, RZ, PT ;  /* 0x000000ff0000720b */ /* 0x000fda0003f1e000 */
[----:B------:R-:W-:Y:S01]  /*0230*/  @!P0 MOV R2, 0x7fffffff ;  /* 0x7fffffff00028802 */ /* 0x000fe20000000f00 */
[----:B------:R-:W-:Y:S06]  /*0240*/  @!P0 BRA `(.L_x_3) ;  /* 0x0000000000348947 */ /* 0x000fec0003800000 */
[----:B------:R-:W-:-:S13]  /*0250*/  FSETP.GTU.FTZ.AND P0, PT, |R0|, +INF , PT ;  /* 0x7f8000000000780b */ /* 0x000fda0003f1c200 */
[----:B------:R-:W-:Y:S01]  /*0260*/  @P0 FADD.FTZ R2, R0, 1 ;  /* 0x3f80000000020421 */ /* 0x000fe20000010000 */
[----:B------:R-:W-:Y:S06]  /*0270*/  @P0 BRA `(.L_x_3) ;  /* 0x0000000000280947 */ /* 0x000fec0003800000 */
[----:B------:R-:W-:-:S13]  /*0280*/  FSETP.NEU.FTZ.AND P0, PT, |R0|, +INF , PT ;  /* 0x7f8000000000780b */ /* 0x000fda0003f1d200 */
[----:B------:R-:W-:-:S04]  /*0290*/  @P0 FFMA R3, R0, 1.84467440737095516160e+19, RZ ;  /* 0x5f80000000030823 */ /* 0x000fc800000000ff */
[----:B------:R-:W0:Y:S02]  /*02a0*/  @P0 MUFU.RSQ R2, R3 ;  /* 0x0000000300020308 */ /* 0x000e240000001400 */
[----:B0-----:R-:W-:Y:S01]  /*02b0*/  @P0 FMUL.FTZ R4, R3, R2 ;  /* 0x0000000203040220 */ /* 0x001fe20000410000 */
[----:B------:R-:W-:Y:S01]  /*02c0*/  @P0 FMUL.FTZ R8, R2, 0.5 ;  /* 0x3f00000002080820 */ /* 0x000fe20000410000 */
[----:B------:R-:W-:Y:S02]  /*02d0*/  @!P0 MOV R2, R0 ;  /* 0x0000000000028202 */ /* 0x000fe40000000f00 */
[----:B------:R-:W-:-:S04]  /*02e0*/  @P0 FADD.FTZ R6, -R4, -RZ ;  /* 0x800000ff04060221 */ /* 0x000fc80000010100 */
[----:B------:R-:W-:-:S04]  /*02f0*/  @P0 FFMA R7, R4, R6, R3 ;  /* 0x0000000604070223 */ /* 0x000fc80000000003 */
[----:B------:R-:W-:-:S04]  /*0300*/  @P0 FFMA R7, R7, R8, R4 ;  /* 0x0000000807070223 */ /* 0x000fc80000000004 */
[----:B------:R-:W-:-:S07]  /*0310*/  @P0 FMUL.FTZ R2, R7, 2.3283064365386962891e-10 ;  /* 0x2f80000007020820 */ /* 0x000fce0000410000 */
.L_x_3:
[----:B------:R-:W-:Y:S01]  /*0320*/  HFMA2 R3, -RZ, RZ, 0, 0 ;  /* 0x00000000ff037431 */ /* 0x000fe200000001ff */
[----:B------:R-:W-:Y:S02]  /*0330*/  MOV R7, R2 ;  /* 0x0000000200077202 */ /* 0x000fe40000000f00 */
[----:B------:R-:W-:-:S04]  /*0340*/  MOV R2, R9 ;  /* 0x0000000900027202 */ /* 0x000fc80000000f00 */
[----:B------:R-:W-:Y:S05]  /*0350*/  RET.REL.NODEC R2 `(_Z11vector_sqrtPfS_i) ;  /* 0xfffffffc02287950 */ /* 0x000fea0003c3ffff */
.L_x_4:
[----:B------:R-:W-:-:S00]  /*0360*/  BRA `(.L_x_4) ;  /* 0xfffffffc00fc7947 */ /* 0x000fc0000383ffff */
[----:B------:R-:W-:-:S00]  /*0370*/  NOP ;  /* 0x0000000000007918 */ /* 0x000fc00000000000 */
        /* <DEDUP_REMOVED lines=8> */
.L_x_25:


//--------------------- .text._Z10vector_divPfS_S_i --------------------------
	.section	.text._Z10vector_divPfS_S_i,"ax",@progbits
	.align	128
        .global         _Z10vector_divPfS_S_i
        .type           _Z10vector_divPfS_S_i,@function
        .size           _Z10vector_divPfS_S_i,(.L_x_26 - _Z10vector_divPfS_S_i)
        .other          _Z10vector_divPfS_S_i,@"STO_CUDA_ENTRY STV_DEFAULT"
_Z10vector_divPfS_S_i:
.text._Z10vector_divPfS_S_i:
        /* <DEDUP_REMOVED lines=9> */
[----:B0-----:R-:W-:-:S04]  /*0090*/  IMAD.IADD R0, R0, 0x1, R9 ;  /* 0x0000000100007824 */ /* 0x001fc800078e0209 */
[----:B---3--:R-:W-:-:S03]  /*00a0*/  IMAD R0, R5, UR7, R0 ;  /* 0x0000000705007c24 */ /* 0x008fc6000f8e0200 */
[----:B------:R-:W0:Y:S01]  /*00b0*/  LDC.64 R4, c[0x0][0x380] ;  /* 0x0000e000ff047b82 */ /* 0x000e220000000a00 */
[----:B-1----:R-:W-:-:S04]  /*00c0*/  IMAD R2, R3, UR6, R0 ;  /* 0x0000000603027c24 */ /* 0x002fc8000f8e0200 */
[----:B----4-:R-:W-:-:S05]  /*00d0*/  IMAD.WIDE R6, R2, 0x4, R6 ;  /* 0x0000000402067825 */ /* 0x010fca00078e0206 */
[----:B--2---:R-:W2:Y:S01]  /*00e0*/  LDG.E R3, desc[UR4][R6.64] ;  /* 0x0000000406037981 */ /* 0x004ea2000c1e1900 */
[----:B0-----:R-:W-:-:S05]  /*00f0*/  IMAD.WIDE R4, R2, 0x4, R4 ;  /* 0x0000000402047825 */ /* 0x001fca00078e0204 */
[----:B------:R-:W3:Y:S01]  /*0100*/  LDG.E R0, desc[UR4][R4.64] ;  /* 0x0000000404007981 */ /* 0x000ee2000c1e1900 */
[----:B------:R-:W-:Y:S01]  /*0110*/  BSSY.RECONVERGENT B0, `(.L_x_5) ;  /* 0x000000c000007945 */ /* 0x000fe20003800200 */
[----:B--2---:R-:W0:Y:S08]  /*0120*/  MUFU.RCP R8, R3 ;  /* 0x0000000300087308 */ /* 0x004e300000001000 */
[----:B---3--:R-:W1:Y:S01]  /*0130*/  FCHK P0, R0, R3 ;  /* 0x0000000300007302 */ /* 0x008e620000000000 */
[----:B0-----:R-:W-:-:S04]  /*0140*/  FFMA R9, -R3, R8, 1 ;  /* 0x3f80000003097423 */ /* 0x001fc80000000108 */
[----:B------:R-:W-:-:S04]  /*0150*/  FFMA R9, R8, R9, R8 ;  /* 0x0000000908097223 */ /* 0x000fc80000000008 */
[----:B------:R-:W-:-:S04]  /*0160*/  FFMA R8, R0, R9, RZ ;  /* 0x0000000900087223 */ /* 0x000fc800000000ff */
[----:B------:R-:W-:-:S04]  /*0170*/  FFMA R10, -R3, R8, R0 ;  /* 0x00000008030a7223 */ /* 0x000fc80000000100 */
[----:B------:R-:W-:Y:S01]  /*0180*/  FFMA R9, R9, R10, R8 ;  /* 0x0000000a09097223 */ /* 0x000fe20000000008 */
[----:B-1----:R-:W-:Y:S06]  /*0190*/  @!P0 BRA `(.L_x_6) ;  /* 0x00000000000c8947 */ /* 0x002fec0003800000 */
[----:B------:R-:W-:-:S07]  /*01a0*/  MOV R4, 0x1c0 ;  /* 0x000001c000047802 */ /* 0x000fce0000000f00 */
[----:B------:R-:W-:Y:S05]  /*01b0*/  CALL.REL.NOINC `($__internal_1_$__cuda_sm3x_div_rn_noftz_f32_slowpath) ;  /* 0x0000000000187944 */ /* 0x000fea0003c00000 */
[----:B------:R-:W-:-:S07]  /*01c0*/  IMAD.MOV.U32 R9, RZ, RZ, R0 ;  /* 0x000000ffff097224 */ /* 0x000fce00078e0000 */
.L_x_6:
[----:B------:R-:W-:Y:S05]  /*01d0*/  BSYNC.RECONVERGENT B0 ;  /* 0x0000000000007941 */ /* 0x000fea0003800200 */
.L_x_5:
[----:B------:R-:W0:Y:S02]  /*01e0*/  LDC.64 R4, c[0x0][0x390] ;  /* 0x0000e400ff047b82 */ /* 0x000e240000000a00 */
[----:B0-----:R-:W-:-:S05]  /*01f0*/  IMAD.WIDE R2, R2, 0x4, R4 ;  /* 0x0000000402027825 */ /* 0x001fca00078e0204 */
[----:B------:R-:W-:Y:S01]  /*0200*/  STG.E desc[UR4][R2.64], R9 ;  /* 0x0000000902007986 */ /* 0x000fe2000c101904 */
[----:B------:R-:W-:Y:S05]  /*0210*/  EXIT ;  /* 0x000000000000794d */ /* 0x000fea0003800000 */
        .weak           $__internal_1_$__cuda_sm3x_div_rn_noftz_f32_slowpath
        .type           $__internal_1_$__cuda_sm3x_div_rn_noftz_f32_slowpath,@function
        .size           $__internal_1_$__cuda_sm3x_div_rn_noftz_f32_slowpath,(.L_x_26 - $__internal_1_$__cuda_sm3x_div_rn_noftz_f32_slowpath)
$__internal_1_$__cuda_sm3x_div_rn_noftz_f32_slowpath:
[--C-:B------:R-:W-:Y:S01]  /*0220*/  SHF.R.U32.HI R6, RZ, 0x17, R3.reuse ;  /* 0x00000017ff067819 */ /* 0x100fe20000011603 */
[----:B------:R-:W-:Y:S01]  /*0230*/  BSSY.RECONVERGENT B1, `(.L_x_7) ;  /* 0x0000064000017945 */ /* 0x000fe20003800200 */
[--C-:B------:R-:W-:Y:S01]  /*0240*/  SHF.R.U32.HI R5, RZ, 0x17, R0.reuse ;  /* 0x00000017ff057819 */ /* 0x100fe20000011600 */
[----:B------:R-:W-:Y:S01]  /*0250*/  IMAD.MOV.U32 R7, RZ, RZ, R0 ;  /* 0x000000ffff077224 */ /* 0x000fe200078e0000 */
[----:B------:R-:W-:Y:S01]  /*0260*/  LOP3.LUT R6, R6, 0xff, RZ, 0xc0, !PT ;  /* 0x000000ff06067812 */ /* 0x000fe200078ec0ff */
[----:B------:R-:W-:Y:S01]  /*0270*/  IMAD.MOV.U32 R8, RZ, RZ, R3 ;  /* 0x000000ffff087224 */ /* 0x000fe200078e0003 */
[----:B------:R-:W-:-:S03]  /*0280*/  LOP3.LUT R5, R5, 0xff, RZ, 0xc0, !PT ;  /* 0x000000ff05057812 */ /* 0x000fc600078ec0ff */
[----:B------:R-:W-:Y:S02]  /*0290*/  VIADD R11, R6, 0xffffffff ;  /* 0xffffffff060b7836 */ /* 0x000fe40000000000 */
[----:B------:R-:W-:-:S03]  /*02a0*/  VIADD R10, R5, 0xffffffff ;  /* 0xffffffff050a7836 */ /* 0x000fc60000000000 */
[----:B------:R-:W-:-:S04]  /*02b0*/  ISETP.GT.U32.AND P0, PT, R11, 0xfd, PT ;  /* 0x000000fd0b00780c */ /* 0x000fc80003f04070 */
[----:B------:R-:W-:-:S13]  /*02c0*/  ISETP.GT.U32.OR P0, PT, R10, 0xfd, P0 ;  /* 0x000000fd0a00780c */ /* 0x000fda0000704470 */
[----:B------:R-:W-:Y:S01]  /*02d0*/  @!P0 IMAD.MOV.U32 R9, RZ, RZ, RZ ;  /* 0x000000ffff098224 */ /* 0x000fe200078e00ff */
[----:B------:R-:W-:Y:S06]  /*02e0*/  @!P0 BRA `(.L_x_8) ;  /* 0x00000000005c8947 */ /* 0x000fec0003800000 */
[----:B------:R-:W-:Y:S02]  /*02f0*/  FSETP.GTU.FTZ.AND P0, PT, |R0|, +INF , PT ;  /* 0x7f8000000000780b */ /* 0x000fe40003f1c200 */
[----:B------:R-:W-:-:S04]  /*0300*/  FSETP.GTU.FTZ.AND P1, PT, |R3|, +INF , PT ;  /* 0x7f8000000300780b */ /* 0x000fc80003f3c200 */
[----:B------:R-:W-:-:S13]  /*0310*/  PLOP3.LUT P0, PT, P0, P1, PT, 0xf8, 0x8f ;  /* 0x00000000008f781c */ /* 0x000fda0000703f70 */
[----:B------:R-:W-:Y:S05]  /*0320*/  @P0 BRA `(.L_x_9) ;  /* 0x00000004004c0947 */ /* 0x000fea0003800000 */
[----:B------:R-:W-:-:S13]  /*0330*/  LOP3.LUT P0, RZ, R8, 0x7fffffff, R7, 0xc8, !PT ;  /* 0x7fffffff08ff7812 */ /* 0x000fda000780c807 */
[----:B------:R-:W-:Y:S05]  /*0340*/  @!P0 BRA `(.L_x_10) ;  /* 0x00000004003c8947 */ /* 0x000fea0003800000 */
[C---:B------:R-:W-:Y:S02]  /*0350*/  FSETP.NEU.FTZ.AND P2, PT, |R0|.reuse, +INF , PT ;  /* 0x7f8000000000780b */ /* 0x040fe40003f5d200 */
[----:B------:R-:W-:Y:S02]  /*0360*/  FSETP.NEU.FTZ.AND P1, PT, |R3|, +INF , PT ;  /* 0x7f8000000300780b */ /* 0x000fe40003f3d200 */
[----:B------:R-:W-:-:S11]  /*0370*/  FSETP.NEU.FTZ.AND P0, PT, |R0|, +INF , PT ;  /* 0x7f8000000000780b */ /* 0x000fd60003f1d200 */
[----:B------:R-:W-:Y:S05]  /*0380*/  @!P1 BRA !P2, `(.L_x_10) ;  /* 0x00000004002c9947 */ /* 0x000fea0005000000 */
[----:B------:R-:W-:-:S04]  /*0390*/  LOP3.LUT P2, RZ, R7, 0x7fffffff, RZ, 0xc0, !PT ;  /* 0x7fffffff07ff7812 */ /* 0x000fc8000784c0ff */
[----:B------:R-:W-:-:S13]  /*03a0*/  PLOP3.LUT P1, PT, P1, P2, PT, 0x2f, 0xf2 ;  /* 0x0000000000f2781c */ /* 0x000fda0000f24577 */
[----:B------:R-:W-:Y:S05]  /*03b0*/  @P1 BRA `(.L_x_11) ;  /* 0x0000000400181947 */ /* 0x000fea0003800000 */
[----:B------:R-:W-:-:S04]  /*03c0*/  LOP3.LUT P1, RZ, R8, 0x7fffffff, RZ, 0xc0, !PT ;  /* 0x7fffffff08ff7812 */ /* 0x000fc8000782c0ff */
[----:B------:R-:W-:-:S13]  /*03d0*/  PLOP3.LUT P0, PT, P0, P1, PT, 0x2f, 0xf2 ;  /* 0x0000000000f2781c */ /* 0x000fda0000702577 */
[----:B------:R-:W-:Y:S05]  /*03e0*/  @P0 BRA `(.L_x_12) ;  /* 0x0000000400000947 */ /* 0x000fea0003800000 */
[----:B------:R-:W-:Y:S02]  /*03f0*/  ISETP.GE.AND P0, PT, R10, RZ, PT ;  /* 0x000000ff0a00720c */ /* 0x000fe40003f06270 */
[----:B------:R-:W-:-:S11]  /*0400*/  ISETP.GE.AND P1, PT, R11, RZ, PT ;  /* 0x000000ff0b00720c */ /* 0x000fd60003f26270 */
[----:B------:R-:W-:Y:S02]  /*0410*/  @P0 IMAD.MOV.U32 R9, RZ, RZ, RZ ;  /* 0x000000ffff090224 */ /* 0x000fe400078e00ff */
[----:B------:R-:W-:Y:S01]  /*0420*/  @!P0 FFMA R7, R0, 1.84467440737095516160e+19, RZ ;  /* 0x5f80000000078823 */ /* 0x000fe200000000ff */
[----:B------:R-:W-:Y:S02]  /*0430*/  @!P0 IMAD.MOV.U32 R9, RZ, RZ, -0x40 ;  /* 0xffffffc0ff098424 */ /* 0x000fe400078e00ff */
[----:B------:R-:W-:Y:S02]  /*0440*/  @!P1 FFMA R8, R3, 1.84467440737095516160e+19, RZ ;  /* 0x5f80000003089823 */ /* 0x000fe400000000ff */
[----:B------:R-:W-:-:S07]  /*0450*/  @!P1 VIADD R9, R9, 0x40 ;  /* 0x0000004009099836 */ /* 0x000fce0000000000 */
.L_x_8:
[----:B------:R-:W-:Y:S01]  /*0460*/  LEA R3, R6, 0xc0800000, 0x17 ;  /* 0xc080000006037811 */ /* 0x000fe200078eb8ff */
[----:B------:R-:W-:Y:S01]  /*0470*/  VIADD R5, R5, 0xffffff81 ;  /* 0xffffff8105057836 */ /* 0x000fe20000000000 */
[----:B------:R-:W-:Y:S03]  /*0480*/  BSSY.RECONVERGENT B2, `(.L_x_13) ;  /* 0x0000035000027945 */ /* 0x000fe60003800200 */
[----:B------:R-:W-:Y:S01]  /*0490*/  IMAD.IADD R3, R8, 0x1, -R3 ;  /* 0x0000000108037824 */ /* 0x000fe200078e0a03 */
[C---:B------:R-:W-:Y:S01]  /*04a0*/  IADD3 R6, PT, PT, R5.reuse, 0x7f, -R6 ;  /* 0x0000007f05067810 */ /* 0x040fe20007ffe806 */
[----:B------:R-:W-:Y:S02]  /*04b0*/  IMAD R0, R5, -0x800000, R7 ;  /* 0xff80000005007824 */ /* 0x000fe400078e0207 */
[----:B------:R-:W0:Y:S01]  /*04c0*/  MUFU.RCP R8, R3 ;  /* 0x0000000300087308 */ /* 0x000e220000001000 */
[----:B------:R-:W-:Y:S01]  /*04d0*/  FADD.FTZ R11, -R3, -RZ ;  /* 0x800000ff030b7221 */ /* 0x000fe20000010100 */
[----:B------:R-:W-:-:S03]  /*04e0*/  IMAD.IADD R6, R6, 0x1, R9 ;  /* 0x0000000106067824 */ /* 0x000fc600078e0209 */
[----:B0-----:R-:W-:-:S04]  /*04f0*/  FFMA R13, R8, R11, 1 ;  /* 0x3f800000080d7423 */ /* 0x001fc8000000000b */
[----:B------:R-:W-:-:S04]  /*0500*/  FFMA R10, R8, R13, R8 ;  /* 0x0000000d080a7223 */ /* 0x000fc80000000008 */
[----:B------:R-:W-:-:S04]  /*0510*/  FFMA R7, R0, R10, RZ ;  /* 0x0000000a00077223 */ /* 0x000fc800000000ff */
[----:B------:R-:W-:-:S04]  /*0520*/  FFMA R8, R11, R7, R0 ;  /* 0x000000070b087223 */ /* 0x000fc80000000000 */
[----:B------:R-:W-:-:S04]  /*0530*/  FFMA R7, R10, R8, R7 ;  /* 0x000000080a077223 */ /* 0x000fc80000000007 */
[----:B------:R-:W-:-:S04]  /*0540*/  FFMA R8, R11, R7, R0 ;  /* 0x000000070b087223 */ /* 0x000fc80000000000 */
[----:B------:R-:W-:-:S05]  /*0550*/  FFMA R0, R10, R8, R7 ;  /* 0x000000080a007223 */ /* 0x000fca0000000007 */
[----:B------:R-:W-:-:S04]  /*0560*/  SHF.R.U32.HI R3, RZ, 0x17, R0 ;  /* 0x00000017ff037819 */ /* 0x000fc80000011600 */
[----:B------:R-:W-:-:S05]  /*0570*/  LOP3.LUT R3, R3, 0xff, RZ, 0xc0, !PT ;  /* 0x000000ff03037812 */ /* 0x000fca00078ec0ff */
[----:B------:R-:W-:-:S04]  /*0580*/  IMAD.IADD R9, R3, 0x1, R6 ;  /* 0x0000000103097824 */ /* 0x000fc800078e0206 */
[----:B------:R-:W-:-:S05]  /*0590*/  VIADD R3, R9, 0xffffffff ;  /* 0xffffffff09037836 */ /* 0x000fca0000000000 */
[----:B------:R-:W-:-:S13]  /*05a0*/  ISETP.GE.U32.AND P0, PT, R3, 0xfe, PT ;  /* 0x000000fe0300780c */ /* 0x000fda0003f06070 */
[----:B------:R-:W-:Y:S05]  /*05b0*/  @!P0 BRA `(.L_x_14) ;  /* 0x0000000000808947 */ /* 0x000fea0003800000 */
[----:B------:R-:W-:-:S13]  /*05c0*/  ISETP.GT.AND P0, PT, R9, 0xfe, PT ;  /* 0x000000fe0900780c */ /* 0x000fda0003f04270 */
[----:B------:R-:W-:Y:S05]  /*05d0*/  @P0 BRA `(.L_x_15) ;  /* 0x00000000006c0947 */ /* 0x000fea0003800000 */
[----:B------:R-:W-:-:S13]  /*05e0*/  ISETP.GE.AND P0, PT, R9, 0x1, PT ;  /* 0x000000010900780c */ /* 0x000fda0003f06270 */
[----:B------:R-:W-:Y:S05]  /*05f0*/  @P0 BRA `(.L_x_16) ;  /* 0x0000000000740947 */ /* 0x000fea0003800000 */
[----:B------:R-:W-:Y:S02]  /*0600*/  ISETP.GE.AND P0, PT, R9, -0x18, PT ;  /* 0xffffffe80900780c */ /* 0x000fe40003f06270 */
[----:B------:R-:W-:-:S11]  /*0610*/  LOP3.LUT R0, R0, 0x80000000, RZ, 0xc0, !PT ;  /* 0x8000000000007812 */ /* 0x000fd600078ec0ff */
[----:B------:R-:W-:Y:S05]  /*0620*/  @!P0 BRA `(.L_x_16) ;  /* 0x0000000000688947 */ /* 0x000fea0003800000 */
[CCC-:B------:R-:W-:Y:S01]  /*0630*/  FFMA.RZ R3, R10.reuse, R8.reuse, R7.reuse ;  /* 0x000000080a037223 */ /* 0x1c0fe2000000c007 */
[CCC-:B------:R-:W-:Y:S01]  /*0640*/  FFMA.RM R6, R10.reuse, R8.reuse, R7.reuse ;  /* 0x000000080a067223 */ /* 0x1c0fe20000004007 */
[C---:B------:R-:W-:Y:S02]  /*0650*/  ISETP.NE.AND P2, PT, R9.reuse, RZ, PT ;  /* 0x000000ff0900720c */ /* 0x040fe40003f45270 */
[----:B------:R-:W-:Y:S02]  /*0660*/  ISETP.NE.AND P1, PT, R9, RZ, PT ;  /* 0x000000ff0900720c */ /* 0x000fe40003f25270 */
[----:B------:R-:W-:Y:S01]  /*0670*/  LOP3.LUT R5, R3, 0x7fffff, RZ, 0xc0, !PT ;  /* 0x007fffff03057812 */ /* 0x000fe200078ec0ff */
[----:B------:R-:W-:Y:S01]  /*0680*/  FFMA.RP R3, R10, R8, R7 ;  /* 0x000000080a037223 */ /* 0x000fe20000008007 */
[----:B------:R-:W-:Y:S02]  /*0690*/  VIADD R8, R9, 0x20 ;  /* 0x0000002009087836 */ /* 0x000fe40000000000 */
[----:B------:R-:W-:Y:S01]  /*06a0*/  LOP3.LUT R5, R5, 0x800000, RZ, 0xfc, !PT ;  /* 0x0080000005057812 */ /* 0x000fe200078efcff */
[----:B------:R-:W-:Y:S01]  /*06b0*/  IMAD.MOV R7, RZ, RZ, -R9 ;  /* 0x000000ffff077224 */ /* 0x000fe200078e0a09 */
[----:B------:R-:W-:-:S02]  /*06c0*/  FSETP.NEU.FTZ.AND P0, PT, R3, R6, PT ;  /* 0x000000060300720b */ /* 0x000fc40003f1d000 */
[----:B------:R-:W-:Y:S02]  /*06d0*/  SHF.L.U32 R8, R5, R8, RZ ;  /* 0x0000000805087219 */ /* 0x000fe400000006ff */
[----:B------:R-:W-:Y:S02]  /*06e0*/  SEL R6, R7, RZ, P2 ;  /* 0x000000ff07067207 */ /* 0x000fe40001000000 */
[----:B------:R-:W-:Y:S02]  /*06f0*/  ISETP.NE.AND P1, PT, R8, RZ, P1 ;  /* 0x000000ff0800720c */ /* 0x000fe40000f25270 */
[----:B------:R-:W-:Y:S02]  /*0700*/  SHF.R.U32.HI R6, RZ, R6, R5 ;  /* 0x00000006ff067219 */ /* 0x000fe40000011605 */
[----:B------:R-:W-:Y:S02]  /*0710*/  PLOP3.LUT P0, PT, P0, P1, PT, 0xf8, 0x8f ;  /* 0x00000000008f781c */ /* 0x000fe40000703f70 */
[----:B------:R-:W-:-:S02]  /*0720*/  SHF.R.U32.HI R8, RZ, 0x1, R6 ;  /* 0x00000001ff087819 */ /* 0x000fc40000011606 */
[----:B------:R-:W-:-:S04]  /*0730*/  SEL R3, RZ, 0x1, !P0 ;  /* 0x00000001ff037807 */ /* 0x000fc80004000000 */
[----:B------:R-:W-:-:S04]  /*0740*/  LOP3.LUT R3, R3, 0x1, R8, 0xf8, !PT ;  /* 0x0000000103037812 */ /* 0x000fc800078ef808 */
[----:B------:R-:W-:-:S05]  /*0750*/  LOP3.LUT R3, R3, R6, RZ, 0xc0, !PT ;  /* 0x0000000603037212 */ /* 0x000fca00078ec0ff */
[----:B------:R-:W-:-:S05]  /*0760*/  IMAD.IADD R3, R8, 0x1, R3 ;  /* 0x0000000108037824 */ /* 0x000fca00078e0203 */
[----:B------:R-:W-:Y:S01]  /*0770*/  LOP3.LUT R0, R3, R0, RZ, 0xfc, !PT ;  /* 0x0000000003007212 */ /* 0x000fe200078efcff */
[----:B------:R-:W-:Y:S06]  /*0780*/  BRA `(.L_x_16) ;  /* 0x0000000000107947 */ /* 0x000fec0003800000 */
.L_x_15:
[----:B------:R-:W-:-:S04]  /*0790*/  LOP3.LUT R0, R0, 0x80000000, RZ, 0xc0, !PT ;  /* 0x8000000000007812 */ /* 0x000fc800078ec0ff */
[----:B------:R-:W-:Y:S01]  /*07a0*/  LOP3.LUT R0, R0, 0x7f800000, RZ, 0xfc, !PT ;  /* 0x7f80000000007812 */ /* 0x000fe200078efcff */
[----:B------:R-:W-:Y:S06]  /*07b0*/  BRA `(.L_x_16) ;  /* 0x0000000000047947 */ /* 0x000fec0003800000 */
.L_x_14:
[----:B------:R-:W-:-:S07]  /*07c0*/  IMAD R0, R6, 0x800000, R0 ;  /* 0x0080000006007824 */ /* 0x000fce00078e0200 */
.L_x_16:
[----:B------:R-:W-:Y:S05]  /*07d0*/  BSYNC.RECONVERGENT B2 ;  /* 0x0000000000027941 */ /* 0x000fea0003800200 */
.L_x_13:
[----:B------:R-:W-:Y:S05]  /*07e0*/  BRA `(.L_x_17) ;  /* 0x0000000000207947 */ /* 0x000fea0003800000 */
.L_x_12:
[----:B------:R-:W-:-:S04]  /*07f0*/  LOP3.LUT R0, R8, 0x80000000, R7, 0x48, !PT ;  /* 0x8000000008007812 */ /* 0x000fc800078e4807 */
[----:B------:R-:W-:Y:S01]  /*0800*/  LOP3.LUT R0, R0, 0x7f800000, RZ, 0xfc, !PT ;  /* 0x7f80000000007812 */ /* 0x000fe200078efcff */
[----:B------:R-:W-:Y:S06]  /*0810*/  BRA `(.L_x_17) ;  /* 0x0000000000147947 */ /* 0x000fec0003800000 */
.L_x_11:
[----:B------:R-:W-:Y:S01]  /*0820*/  LOP3.LUT R0, R8, 0x80000000, R7, 0x48, !PT ;  /* 0x8000000008007812 */ /* 0x000fe200078e4807 */
[----:B------:R-:W-:Y:S06]  /*0830*/  BRA `(.L_x_17) ;  /* 0x00000000000c7947 */ /* 0x000fec0003800000 */
.L_x_10:
[----:B------:R-:W0:Y:S01]  /*0840*/  MUFU.RSQ R0, -QNAN ;  /* 0xffc0000000007908 */ /* 0x000e220000001400 */
[----:B------:R-:W-:Y:S05]  /*0850*/  BRA `(.L_x_17) ;  /* 0x0000000000047947 */ /* 0x000fea0003800000 */
.L_x_9:
[----:B------:R-:W-:-:S07]  /*0860*/  FADD.FTZ R0, R0, R3 ;  /* 0x0000000300007221 */ /* 0x000fce0000010000 */
.L_x_17:
[----:B------:R-:W-:Y:S05]  /*0870*/  BSYNC.RECONVERGENT B1 ;  /* 0x0000000000017941 */ /* 0x000fea0003800200 */
.L_x_7:
[----:B------:R-:W-:-:S04]  /*0880*/  IMAD.MOV.U32 R5, RZ, RZ, 0x0 ;  /* 0x00000000ff057424 */ /* 0x000fc800078e00ff */
[----:B0-----:R-:W-:Y:S05]  /*0890*/  RET.REL.NODEC R4 `(_Z10vector_divPfS_S_i) ;  /* 0xfffffff404d87950 */ /* 0x001fea0003c3ffff */
.L_x_18:
        /* <DEDUP_REMOVED lines=14> */
.L_x_26:


//--------------------- .text._Z10vector_addPfS_S_i --------------------------
	.section	.text._Z10vector_addPfS_S_i,"ax",@progbits
	.align	128
        .global         _Z10vector_addPfS_S_i
        .type           _Z10vector_addPfS_S_i,@function
        .size           _Z10vector_addPfS_S_i,(.L_x_29 - _Z10vector_addPfS_S_i)
        .other          _Z10vector_addPfS_S_i,@"STO_CUDA_ENTRY STV_DEFAULT"
_Z10vector_addPfS_S_i:
.text._Z10vector_addPfS_S_i:
        /* <DEDUP_REMOVED lines=9> */
[----:B0-----:R-:W-:-:S07]  /*0090*/  IADD3 R0, PT, PT, R0, R11, RZ ;  /* 0x0000000b00007210 */ /* 0x001fce0007ffe0ff */
[----:B------:R-:W0:Y:S01]  /*00a0*/  LDC.64 R4, c[0x0][0x388] ;  /* 0x0000e200ff047b82 */ /* 0x000e220000000a00 */
[----:B---3--:R-:W-:-:S04]  /*00b0*/  IMAD R0, R7, UR7, R0 ;  /* 0x0000000707007c24 */ /* 0x008fc8000f8e0200 */
[----:B-1----:R-:W-:-:S03]  /*00c0*/  IMAD R9, R9, UR6, R0 ;  /* 0x0000000609097c24 */ /* 0x002fc6000f8e0200 */
[----:B------:R-:W1:Y:S01]  /*00d0*/  LDC.64 R6, c[0x0][0x390] ;  /* 0x0000e400ff067b82 */ /* 0x000e620000000a00 */
[----:B----4-:R-:W-:-:S06]  /*00e0*/  IMAD.WIDE R2, R9, 0x4, R2 ;  /* 0x0000000409027825 */ /* 0x010fcc00078e0202 */
[----:B--2---:R-:W2:Y:S01]  /*00f0*/  LDG.E R2, desc[UR4][R2.64] ;  /* 0x0000000402027981 */ /* 0x004ea2000c1e1900 */
[----:B0-----:R-:W-:-:S06]  /*0100*/  IMAD.WIDE R4, R9, 0x4, R4 ;  /* 0x0000000409047825 */ /* 0x001fcc00078e0204 */
[----:B------:R-:W2:Y:S01]  /*0110*/  LDG.E R5, desc[UR4][R4.64] ;  /* 0x0000000404057981 */ /* 0x000ea2000c1e1900 */
[----:B-1----:R-:W-:-:S04]  /*0120*/  IMAD.WIDE R6, R9, 0x4, R6 ;  /* 0x0000000409067825 */ /* 0x002fc800078e0206 */
[----:B--2---:R-:W-:-:S05]  /*0130*/  FMUL R9, R2, R5 ;  /* 0x0000000502097220 */ /* 0x004fca0000400000 */
[----:B------:R-:W-:Y:S01]  /*0140*/  STG.E desc[UR4][R6.64], R9 ;  /* 0x0000000906007986 */ /* 0x000fe2000c101904 */
[----:B------:R-:W-:Y:S05]  /*0150*/  EXIT ;  /* 0x000000000000794d */ /* 0x000fea0003800000 */
.L_x_19:
        /* <DEDUP_REMOVED lines=10> */
.L_x_29:


//--------------------- .text._Z5sgemmPfS_S_i     --------------------------
	.section	.text._Z5sgemmPfS_S_i,"ax",@progbits
	.align	128
        .global         _Z5sgemmPfS_S_i
        .type           _Z5sgemmPfS_S_i,@function
        .size           _Z5sgemmPfS_S_i,(.L_x_30 - _Z5sgemmPfS_S_i)
        .other          _Z5sgemmPfS_S_i,@"STO_CUDA_ENTRY STV_DEFAULT"
_Z5sgemmPfS_S_i:
.text._Z5sgemmPfS_S_i:
[----:B------:R-:W-:Y:S01]  /*0000*/  LDC R1, c[0x0][0x37c] ;  /* 0x0000df00ff017b82 */ /* 0x000fe20000000800 */
[----:B------:R-:W0:Y:S01]  /*0010*/  S2R R3, SR_TID.X ;  /* 0x0000000000037919 */ /* 0x000e220000002100 */
[----:B------:R-:W1:Y:S06]  /*0020*/  LDCU UR18, c[0x0][0x398] ;  /* 0x00007300ff1277ac */ /* 0x000e6c0008000800 */
[----:B------:R-:W0:Y:S01]  /*0030*/  LDC R0, c[0x0][0x360] ;  /* 0x0000d800ff007b82 */ /* 0x000e220000000800 */
[----:B------:R-:W-:Y:S01]  /*0040*/  HFMA2 R12, -RZ, RZ, 0, 0 ;  /* 0x00000000ff0c7431 */ /* 0x000fe200000001ff */
[----:B------:R-:W2:Y:S01]  /*0050*/  S2R R2, SR_TID.Y ;  /* 0x0000000000027919 */ /* 0x000ea20000002200 */
[----:B------:R-:W3:Y:S05]  /*0060*/  LDCU.64 UR16, c[0x0][0x358] ;  /* 0x00006b00ff1077ac */ /* 0x000eea0008000a00 */
[----:B------:R-:W0:Y:S08]  /*0070*/  S2UR UR4, SR_CTAID.X ;  /* 0x00000000000479c3 */ /* 0x000e300000002500 */
[----:B------:R-:W2:Y:S01]  /*0080*/  S2UR UR5, SR_CTAID.Y ;  /* 0x00000000000579c3 */ /* 0x000ea20000002600 */
[----:B-1----:R-:W-:-:S07]  /*0090*/  UISETP.GE.AND UP0, UPT, UR18, 0x1, UPT ;  /* 0x000000011200788c */ /* 0x002fce000bf06270 */
[----:B------:R-:W2:Y:S01]  /*00a0*/  LDC R13, c[0x0][0x364] ;  /* 0x0000d900ff0d7b82 */ /* 0x000ea20000000800 */
[----:B0-----:R-:W-:Y:S02]  /*00b0*/  IMAD R0, R0, UR4, R3 ;  /* 0x0000000400007c24 */ /* 0x001fe4000f8e0203 */
[----:B--2---:R-:W-:Y:S01]  /*00c0*/  IMAD R13, R13, UR5, R2 ;  /* 0x000000050d0d7c24 */ /* 0x004fe2000f8e0202 */
[----:B---3--:R-:W-:Y:S06]  /*00d0*/  BRA.U !UP0, `(.L_x_20) ;  /* 0x0000000908647547 */ /* 0x008fec000b800000 */
[----:B------:R-:W-:Y:S02]  /*00e0*/  UISETP.GE.U32.AND UP1, UPT, UR18, 0x8, UPT ;  /* 0x000000081200788c */ /* 0x000fe4000bf26070 */
[----:B------:R-:W-:Y:S01]  /*00f0*/  IMAD R5, R13, UR18, RZ ;  /* 0x000000120d057c24 */ /* 0x000fe2000f8e02ff */
[----:B------:R-:W-:Y:S01]  /*0100*/  ULOP3.LUT UR19, UR18, 0x7, URZ, 0xc0, !UPT ;  /* 0x0000000712137892 */ /* 0x000fe2000f8ec0ff */
[----:B------:R-:W-:Y:S01]  /*0110*/  MOV R12, RZ ;  /* 0x000000ff000c7202 */ /* 0x000fe20000000f00 */
[----:B------:R-:W-:Y:S02]  /*0120*/  UMOV UR4, URZ ;  /* 0x000000ff00047c82 */ /* 0x000fe40008000000 */
[----:B------:R-:W-:Y:S02]  /*0130*/  UISETP.NE.AND UP0, UPT, UR19, URZ, UPT ;  /* 0x000000ff1300728c */ /* 0x000fe4000bf05270 */
[----:B------:R-:W-:Y:S09]  /*0140*/  BRA.U !UP1, `(.L_x_21) ;  /* 0x0000000509087547 */ /* 0x000ff2000b800000 */
[----:B------:R-:W0:Y:S01]  /*0150*/  LDCU.128 UR20, c[0x0][0x380] ;  /* 0x00007000ff1477ac */ /* 0x000e220008000c00 */
[----:B------:R-:W-:Y:S02]  /*0160*/  MOV R12, RZ ;  /* 0x000000ff000c7202 */ /* 0x000fe40000000f00 */
[----:B------:R-:W-:Y:S01]  /*0170*/  MOV R14, R0 ;  /* 0x00000000000e7202 */ /* 0x000fe20000000f00 */
[----:B------:R-:W-:-:S04]  /*0180*/  ULOP3.LUT UR4, UR18, 0x7ffffff8, URZ, 0xc0, !UPT ;  /* 0x7ffffff812047892 */ /* 0x000fc8000f8ec0ff */
[----:B------:R-:W-:Y:S01]  /*0190*/  UIADD3 UR5, UPT, UPT, -UR4, URZ, URZ ;  /* 0x000000ff04057290 */ /* 0x000fe2000fffe1ff */
[----:B0-----:R-:W-:Y:S01]  /*01a0*/  MOV R2, UR20 ;  /* 0x0000001400027c02 */ /* 0x001fe20008000f00 */
[----:B------:R-:W-:Y:S01]  /*01b0*/  UIMAD.WIDE.U32 UR6, UR18, 0xc, UR22 ;  /* 0x0000000c120678a5 */ /* 0x000fe2000f8e0016 */
[----:B------:R-:W-:Y:S01]  /*01c0*/  MOV R3, UR21 ;  /* 0x0000001500037c02 */ /* 0x000fe20008000f00 */
[----:B------:R-:W-:Y:S02]  /*01d0*/  UIMAD.WIDE.U32 UR8, UR18, 0x10, UR22 ;  /* 0x00000010120878a5 */ /* 0x000fe4000f8e0016 */
[----:B------:R-:W-:Y:S01]  /*01e0*/  UIMAD.WIDE.U32 UR10, UR18, 0x14, UR22 ;  /* 0x00000014120a78a5 */ /* 0x000fe2000f8e0016 */
[----:B------:R-:W-:Y:S01]  /*01f0*/  IMAD.WIDE.U32 R2, R5, 0x4, R2 ;  /* 0x0000000405027825 */ /* 0x000fe200078e0002 */
[----:B------:R-:W-:Y:S02]  /*0200*/  UIMAD.WIDE.U32 UR12, UR18, 0x18, UR22 ;  /* 0x00000018120c78a5 */ /* 0x000fe4000f8e0016 */
[----:B------:R-:W-:Y:S01]  /*0210*/  UIMAD.WIDE.U32 UR14, UR18, 0x1c, UR22 ;  /* 0x0000001c120e78a5 */ /* 0x000fe2000f8e0016 */
[----:B------:R-:W-:-:S04]  /*0220*/  IADD3 R2, P0, PT, R2, 0x10, RZ ;  /* 0x0000001002027810 */ /* 0x000fc80007f1e0ff */
[----:B------:R-:W-:-:S09]  /*0230*/  IADD3.X R3, PT, PT, RZ, R3, RZ, P0, !PT ;  /* 0x00000003ff037210 */ /* 0x000fd200007fe4ff */
.L_x_22:
[----:B------:R-:W-:Y:S01]  /*0240*/  HFMA2 R23, -RZ, RZ, 0, 2.384185791015625e-07 ;  /* 0x00000004ff177431 */ /* 0x000fe200000001ff */
[----:B------:R-:W-:Y:S01]  /*0250*/  UIMAD.WIDE.U32 UR24, UR18, 0x4, UR22 ;  /* 0x00000004121878a5 */ /* 0x000fe2000f8e0016 */
[----:B------:R-:W2:Y:S01]  /*0260*/  LDG.E R21, desc[UR16][R2.64+-0x10] ;  /* 0xfffff01002157981 */ /* 0x000ea2000c1e1900 */
[----:B------:R-:W-:Y:S01]  /*0270*/  UIMAD.WIDE.U32 UR20, UR18, 0x8, UR22 ;  /* 0x00000008121478a5 */ /* 0x000fe2000f8e0016 */
[----:B------:R-:W-:Y:S02]  /*0280*/  IMAD.MOV.U32 R11, RZ, RZ, 0x4 ;  /* 0x00000004ff0b7424 */ /* 0x000fe400078e00ff */
[----:B------:R-:W-:Y:S01]  /*0290*/  HFMA2 R7, -RZ, RZ, 0, 2.384185791015625e-07 ;  /* 0x00000004ff077431 */ /* 0x000fe200000001ff */
[----:B------:R-:W3:Y:S01]  /*02a0*/  LDG.E R19, desc[UR16][R2.64+-0xc] ;  /* 0xfffff41002137981 */ /* 0x000ee2000c1e1900 */
[----:B------:R-:W-:Y:S02]  /*02b0*/  MOV R8, UR24 ;  /* 0x0000001800087c02 */ /* 0x000fe40008000f00 */
[----:B------:R-:W-:Y:S01]  /*02c0*/  MOV R9, UR25 ;  /* 0x0000001900097c02 */ /* 0x000fe20008000f00 */
[C---:B------:R-:W-:Y:S01]  /*02d0*/  IMAD.WIDE R22, R14.reuse, R23, UR22 ;  /* 0x000000160e167e25 */ /* 0x040fe2000f8e0217 */
[----:B------:R-:W-:Y:S01]  /*02e0*/  MOV R24, UR20 ;  /* 0x0000001400187c02 */ /* 0x000fe20008000f00 */
[----:B------:R-:W4:Y:S01]  /*02f0*/  LDG.E R17, desc[UR16][R2.64+-0x8] ;  /* 0xfffff81002117981 */ /* 0x000f22000c1e1900 */
[----:B------:R-:W-:Y:S01]  /*0300*/  MOV R25, UR21 ;  /* 0x0000001500197c02 */ /* 0x000fe20008000f00 */
[----:B------:R-:W-:-:S02]  /*0310*/  IMAD.WIDE R8, R14, 0x4, R8 ;  /* 0x000000040e087825 */ /* 0x000fc400078e0208 */
[----:B------:R-:W2:Y:S02]  /*0320*/  LDG.E R22, desc[UR16][R22.64] ;  /* 0x0000001016167981 */ /* 0x000ea4000c1e1900 */
[C---:B------:R-:W-:Y:S01]  /*0330*/  IMAD.WIDE R24, R14.reuse, 0x4, R24 ;  /* 0x000000040e187825 */ /* 0x040fe200078e0218 */
[----:B------:R-:W-:Y:S01]  /*0340*/  MOV R5, 0x4 ;  /* 0x0000000400057802 */ /* 0x000fe20000000f00 */
[----:B------:R0:W3:Y:S02]  /*0350*/  LDG.E R20, desc[UR16][R8.64] ;  /* 0x0000001008147981 */ /* 0x0000e4000c1e1900 */
[C---:B------:R-:W-:Y:S02]  /*0360*/  IMAD.WIDE R10, R14.reuse, R11, UR6 ;  /* 0x000000060e0a7e25 */ /* 0x040fe4000f8e020b */
[----:B------:R-:W4:Y:S02]  /*0370*/  LDG.E R18, desc[UR16][R24.64] ;  /* 0x0000001018127981 */ /* 0x000f24000c1e1900 */
[----:B------:R-:W-:-:S04]  /*0380*/  IMAD.WIDE R4, R14, R5, UR8 ;  /* 0x000000080e047e25 */ /* 0x000fc8000f8e0205 */
[----:B------:R-:W-:Y:S01]  /*0390*/  HFMA2 R27, -RZ, RZ, 0, 2.384185791015625e-07 ;  /* 0x00000004ff1b7431 */ /* 0x000fe200000001ff */
[----:B------:R1:W5:Y:S01]  /*03a0*/  LDG.E R16, desc[UR16][R10.64] ;  /* 0x000000100a107981 */ /* 0x000362000c1e1900 */
[----:B0-----:R-:W-:-:S03]  /*03b0*/  MOV R9, 0x4 ;  /* 0x0000000400097802 */ /* 0x001fc60000000f00 */
[----:B------:R-:W5:Y:S01]  /*03c0*/  LDG.E R15, desc[UR16][R2.64+-0x4] ;  /* 0xfffffc10020f7981 */ /* 0x000f62000c1e1900 */
[----:B------:R-:W-:-:S03]  /*03d0*/  IMAD.WIDE R6, R14, R7, UR10 ;  /* 0x0000000a0e067e25 */ /* 0x000fc6000f8e0207 */
[----:B------:R0:W5:Y:S01]  /*03e0*/  LDG.E R4, desc[UR16][R4.64] ;  /* 0x0000001004047981 */ /* 0x000162000c1e1900 */
[----:B------:R-:W-:-:S03]  /*03f0*/  IMAD.WIDE R8, R14, R9, UR12 ;  /* 0x0000000c0e087e25 */ /* 0x000fc6000f8e0209 */
[----:B------:R-:W5:Y:S01]  /*0400*/  LDG.E R23, desc[UR16][R2.64] ;  /* 0x0000001002177981 */ /* 0x000f62000c1e1900 */
[----:B-1----:R-:W-:-:S03]  /*0410*/  IMAD.WIDE R10, R14, R27, UR14 ;  /* 0x0000000e0e0a7e25 */ /* 0x002fc6000f8e021b */
[----:B------:R-:W5:Y:S04]  /*0420*/  LDG.E R7, desc[UR16][R6.64] ;  /* 0x0000001006077981 */ /* 0x000f68000c1e1900 */
[----:B------:R-:W5:Y:S04]  /*0430*/  LDG.E R24, desc[UR16][R2.64+0x4] ;  /* 0x0000041002187981 */ /* 0x000f68000c1e1900 */
[----:B------:R-:W5:Y:S04]  /*0440*/  LDG.E R8, desc[UR16][R8.64] ;  /* 0x0000001008087981 */ /* 0x000f68000c1e1900 */
[----:B------:R-:W5:Y:S04]  /*0450*/  LDG.E R25, desc[UR16][R2.64+0x8] ;  /* 0x0000081002197981 */ /* 0x000f68000c1e1900 */
[----:B------:R-:W5:Y:S04]  /*0460*/  LDG.E R10, desc[UR16][R10.64] ;  /* 0x000000100a0a7981 */ /* 0x000f68000c1e1900 */
[----:B------:R1:W5:Y:S01]  /*0470*/  LDG.E R27, desc[UR16][R2.64+0xc] ;  /* 0x00000c10021b7981 */ /* 0x000362000c1e1900 */
[----:B------:R-:W-:-:S04]  /*0480*/  UIADD3 UR5, UPT, UPT, UR5, 0x8, URZ ;  /* 0x0000000805057890 */ /* 0x000fc8000fffe0ff */
[----:B------:R-:W-:Y:S01]  /*0490*/  UISETP.NE.AND UP1, UPT, UR5, URZ, UPT ;  /* 0x000000ff0500728c */ /* 0x000fe2000bf25270 */
[----:B0-----:R-:W-:Y:S02]  /*04a0*/  MOV R5, UR18 ;  /* 0x0000001200057c02 */ /* 0x001fe40008000f00 */
[----:B-1----:R-:W-:Y:S02]  /*04b0*/  IADD3 R2, P0, PT, R2, 0x20, RZ ;  /* 0x0000002002027810 */ /* 0x002fe40007f1e0ff */
[----:B------:R-:W-:Y:S02]  /*04c0*/  LEA R14, R5, R14, 0x3 ;  /* 0x0000000e050e7211 */ /* 0x000fe400078e18ff */
[----:B------:R-:W-:Y:S01]  /*04d0*/  IADD3.X R3, PT, PT, RZ, R3, RZ, P0, !PT ;  /* 0x00000003ff037210 */ /* 0x000fe200007fe4ff */
[----:B--2---:R-:W-:-:S04]  /*04e0*/  FFMA R22, R21, R22, R12 ;  /* 0x0000001615167223 */ /* 0x004fc8000000000c */
[----:B---3--:R-:W-:-:S04]  /*04f0*/  FFMA R20, R19, R20, R22 ;  /* 0x0000001413147223 */ /* 0x008fc80000000016 */
[----:B----4-:R-:W-:-:S04]  /*0500*/  FFMA R18, R17, R18, R20 ;  /* 0x0000001211127223 */ /* 0x010fc80000000014 */
[----:B-----5:R-:W-:-:S04]  /*0510*/  FFMA R16, R15, R16, R18 ;  /* 0x000000100f107223 */ /* 0x020fc80000000012 */
[----:B------:R-:W-:-:S04]  /*0520*/  FFMA R23, R23, R4, R16 ;  /* 0x0000000417177223 */ /* 0x000fc80000000010 */
[----:B------:R-:W-:-:S04]  /*0530*/  FFMA R24, R24, R7, R23 ;  /* 0x0000000718187223 */ /* 0x000fc80000000017 */
[----:B------:R-:W-:-:S04]  /*0540*/  FFMA R8, R25, R8, R24 ;  /* 0x0000000819087223 */ /* 0x000fc80000000018 */
[----:B------:R-:W-:Y:S01]  /*0550*/  FFMA R12, R27, R10, R8 ;  /* 0x0000000a1b0c7223 */ /* 0x000fe20000000008 */
[----:B------:R-:W-:Y:S06]  /*0560*/  BRA.U UP1, `(.L_x_22) ;  /* 0xfffffffd01347547 */ /* 0x000fec000b83ffff */
.L_x_21:
[----:B------:R-:W-:Y:S05]  /*0570*/  BRA.U !UP0, `(.L_x_20) ;  /* 0x00000005083c7547 */ /* 0x000fea000b800000 */
[----:B------:R-:W-:Y:S01]  /*0580*/  UISETP.GE.U32.AND UP0, UPT, UR19, 0x4, UPT ;  /* 0x000000041300788c */ /* 0x000fe2000bf06070 */
[----:B------:R-:W-:Y:S01]  /*0590*/  IMAD R2, R13, UR18, RZ ;  /* 0x000000120d027c24 */ /* 0x000fe2000f8e02ff */
[----:B------:R-:W-:-:S04]  /*05a0*/  ULOP3.LUT UR5, UR18, 0x3, URZ, 0xc0, !UPT ;  /* 0x0000000312057892 */ /* 0x000fc8000f8ec0ff */
[----:B------:R-:W-:-:S03]  /*05b0*/  UISETP.NE.AND UP1, UPT, UR5, URZ, UPT ;  /* 0x000000ff0500728c */ /* 0x000fc6000bf25270 */
[----:B------:R-:W-:Y:S08]  /*05c0*/  BRA.U !UP0, `(.L_x_23) ;  /* 0x00000001087c7547 */ /* 0x000ff0000b800000 */
[----:B------:R-:W0:Y:S01]  /*05d0*/  LDC.64 R6, c[0x0][0x388] ;  /* 0x0000e200ff067b82 */ /* 0x000e220000000a00 */
[----:B------:R-:W1:Y:S01]  /*05e0*/  LDCU.64 UR6, c[0x0][0x380] ;  /* 0x00007000ff0677ac */ /* 0x000e620008000a00 */
[----:B------:R-:W-:Y:S01]  /*05f0*/  MOV R5, UR4 ;  /* 0x0000000400057c02 */ /* 0x000fe20008000f00 */
[C---:B------:R-:W-:Y:S01]  /*0600*/  VIADD R3, R2.reuse, UR4 ;  /* 0x0000000402037c36 */ /* 0x040fe20008000000 */
[----:B------:R-:W-:Y:S02]  /*0610*/  MOV R11, UR18 ;  /* 0x00000012000b7c02 */ /* 0x000fe40008000f00 */
[----:B------:R-:W-:Y:S01]  /*0620*/  IADD3 R14, P0, PT, R2, UR4, RZ ;  /* 0x00000004020e7c10 */ /* 0x000fe2000ff1e0ff */
[----:B------:R-:W-:Y:S01]  /*0630*/  IMAD R5, R5, UR18, R0 ;  /* 0x0000001205057c24 */ /* 0x000fe2000f8e0200 */
[----:B------:R-:W2:Y:S01]  /*0640*/  LDC.64 R8, c[0x0][0x380] ;  /* 0x0000e000ff087b82 */ /* 0x000ea20000000a00 */
[----:B------:R-:W-:Y:S02]  /*0650*/  MOV R15, UR18 ;  /* 0x00000012000f7c02 */ /* 0x000fe40008000f00 */
[----:B------:R-:W-:Y:S01]  /*0660*/  MOV R17, UR18 ;  /* 0x0000001200117c02 */ /* 0x000fe20008000f00 */
[----:B0-----:R-:W-:-:S04]  /*0670*/  IMAD.WIDE R6, R5, 0x4, R6 ;  /* 0x0000000405067825 */ /* 0x001fc800078e0206 */
[----:B------:R-:W-:Y:S02]  /*0680*/  IMAD.WIDE.U32 R10, R11, 0x4, R6 ;  /* 0x000000040b0a7825 */ /* 0x000fe400078e0006 */
[----:B------:R-:W3:Y:S02]  /*0690*/  LDG.E R6, desc[UR16][R6.64] ;  /* 0x0000001006067981 */ /* 0x000ee4000c1e1900 */
[----:B--2---:R-:W-:Y:S01]  /*06a0*/  IMAD.WIDE.U32 R8, R3, 0x4, R8 ;  /* 0x0000000403087825 */ /* 0x004fe200078e0008 */
[----:B------:R-:W-:Y:S02]  /*06b0*/  IADD3.X R3, PT, PT, RZ, RZ, RZ, P0, !PT ;  /* 0x000000ffff037210 */ /* 0x000fe400007fe4ff */
[----:B-1----:R-:W-:-:S03]  /*06c0*/  LEA R4, P0, R14, UR6, 0x2 ;  /* 0x000000060e047c11 */ /* 0x002fc6000f8010ff */
[----:B------:R-:W3:Y:S01]  /*06d0*/  LDG.E R9, desc[UR16][R8.64] ;  /* 0x0000001008097981 */ /* 0x000ee2000c1e1900 */
[----:B------:R-:W-:Y:S01]  /*06e0*/  LEA.HI.X R5, R14, UR7, R3, 0x2, P0 ;  /* 0x000000070e057c11 */ /* 0x000fe200080f1403 */
[----:B------:R-:W-:Y:S02]  /*06f0*/  IMAD.WIDE.U32 R14, R15, 0x4, R10 ;  /* 0x000000040f0e7825 */ /* 0x000fe400078e000a */
[----:B------:R-:W2:Y:S04]  /*0700*/  LDG.E R3, desc[UR16][R10.64] ;  /* 0x000000100a037981 */ /* 0x000ea8000c1e1900 */
[----:B------:R-:W2:Y:S01]  /*0710*/  LDG.E R18, desc[UR16][R4.64+0x4] ;  /* 0x0000041004127981 */ /* 0x000ea2000c1e1900 */
[----:B------:R-:W-:-:S03]  /*0720*/  IMAD.WIDE.U32 R16, R17, 0x4, R14 ;  /* 0x0000000411107825 */ /* 0x000fc600078e000e */
[----:B------:R-:W4:Y:S04]  /*0730*/  LDG.E R19, desc[UR16][R14.64] ;  /* 0x000000100e137981 */ /* 0x000f28000c1e1900 */
[----:B------:R-:W4:Y:S04]  /*0740*/  LDG.E R20, desc[UR16][R4.64+0x8] ;  /* 0x0000081004147981 */ /* 0x000f28000c1e1900 */
[----:B------:R-:W5:Y:S04]  /*0750*/  LDG.E R22, desc[UR16][R4.64+0xc] ;  /* 0x00000c1004167981 */ /* 0x000f68000c1e1900 */
[----:B------:R-:W5:Y:S01]  /*0760*/  LDG.E R16, desc[UR16][R16.64] ;  /* 0x0000001010107981 */ /* 0x000f62000c1e1900 */
[----:B------:R-:W-:Y:S01]  /*0770*/  UIADD3 UR4, UPT, UPT, UR4, 0x4, URZ ;  /* 0x0000000404047890 */ /* 0x000fe2000fffe0ff */
[----:B---3--:R-:W-:-:S04]  /*0780*/  FFMA R9, R9, R6, R12 ;  /* 0x0000000609097223 */ /* 0x008fc8000000000c */
[----:B--2---:R-:W-:-:S04]  /*0790*/  FFMA R3, R18, R3, R9 ;  /* 0x0000000312037223 */ /* 0x004fc80000000009 */
[----:B----4-:R-:W-:-:S04]  /*07a0*/  FFMA R3, R20, R19, R3 ;  /* 0x0000001314037223 */ /* 0x010fc80000000003 */
[----:B-----5:R-:W-:-:S07]  /*07b0*/  FFMA R12, R22, R16, R3 ;  /* 0x00000010160c7223 */ /* 0x020fce0000000003 */
.L_x_23:
[----:B------:R-:W-:Y:S05]  /*07c0*/  BRA.U !UP1, `(.L_x_20) ;  /* 0x0000000109a87547 */ /* 0x000fea000b800000 */
[----:B------:R-:W-:Y:S01]  /*07d0*/  UISETP.NE.AND UP0, UPT, UR5, 0x1, UPT ;  /* 0x000000010500788c */ /* 0x000fe2000bf05270 */
[----:B------:R-:W-:Y:S01]  /*07e0*/  MOV R9, UR4 ;  /* 0x0000000400097c02 */ /* 0x000fe20008000f00 */
[----:B------:R-:W-:Y:S02]  /*07f0*/  ULOP3.LUT UR5, UR18, 0x1, URZ, 0xc0, !UPT ;  /* 0x0000000112057892 */ /* 0x000fe4000f8ec0ff */
[----:B------:R-:W-:Y:S02]  /*0800*/  MOV R17, UR18 ;  /* 0x0000001200117c02 */ /* 0x000fe40008000f00 */
[----:B------:R-:W-:Y:S01]  /*0810*/  UISETP.NE.U32.AND UP1, UPT, UR5, 0x1, UPT ;  /* 0x000000010500788c */ /* 0x000fe2000bf25070 */
[----:B------:R-:W-:-:S04]  /*0820*/  PLOP3.LUT P1, PT, PT, PT, UP0, 0x80, 0x8 ;  /* 0x000000000008781c */ /* 0x000fc80003f2f008 */
[----:B------:R-:W0:Y:S01]  /*0830*/  @UP0 LDCU.128 UR8, c[0x0][0x380] ;  /* 0x00007000ff0807ac */ /* 0x000e220008000c00 */
[----:B------:R-:W-:Y:S01]  /*0840*/  PLOP3.LUT P0, PT, PT, PT, UP1, 0x80, 0x8 ;  /* 0x000000000008781c */ /* 0x000fe20003f0f018 */
[----:B------:R-:W1:Y:S04]  /*0850*/  @UP0 LDCU.64 UR6, c[0x0][0x380] ;  /* 0x00007000ff0607ac */ /* 0x000e680008000a00 */
[----:B------:R-:W2:Y:S03]  /*0860*/  @!UP1 LDCU.128 UR12, c[0x0][0x380] ;  /* 0x00007000ff0c97ac */ /* 0x000ea60008000c00 */
[C---:B------:R-:W-:Y:S02]  /*0870*/  @P1 IADD3 R3, PT, PT, R2.reuse, UR4, RZ ;  /* 0x0000000402031c10 */ /* 0x040fe4000fffe0ff */
[----:B------:R-:W-:Y:S01]  /*0880*/  @P1 IADD3 R5, P2, PT, R2, UR4, RZ ;  /* 0x0000000402051c10 */ /* 0x000fe2000ff5e0ff */
[----:B------:R-:W-:-:S03]  /*0890*/  @UP0 UIADD3 UR4, UPT, UPT, UR4, 0x2, URZ ;  /* 0x0000000204040890 */ /* 0x000fc6000fffe0ff */
[----:B------:R-:W-:Y:S02]  /*08a0*/  @P1 IADD3.X R8, PT, PT, RZ, RZ, RZ, P2, !PT ;  /* 0x000000ffff081210 */ /* 0x000fe400017fe4ff */
[----:B0-----:R-:W-:Y:S01]  /*08b0*/  MOV R14, UR8 ;  /* 0x00000008000e7c02 */ /* 0x001fe20008000f00 */
[----:B------:R-:W-:Y:S01]  /*08c0*/  IMAD.U32 R6, RZ, RZ, UR10 ;  /* 0x0000000aff067e24 */ /* 0x000fe2000f8e00ff */
[----:B------:R-:W-:Y:S02]  /*08d0*/  MOV R15, UR9 ;  /* 0x00000009000f7c02 */ /* 0x000fe40008000f00 */
[----:B------:R-:W-:Y:S02]  /*08e0*/  MOV R7, UR11 ;  /* 0x0000000b00077c02 */ /* 0x000fe40008000f00 */
[----:B-1----:R-:W-:Y:S01]  /*08f0*/  @P1 LEA R4, P2, R5, UR6, 0x2 ;  /* 0x0000000605041c11 */ /* 0x002fe2000f8410ff */
[----:B------:R-:W-:-:S04]  /*0900*/  @P1 IMAD.WIDE.U32 R14, R3, 0x4, R14 ;  /* 0x00000004030e1825 */ /* 0x000fc800078e000e */
[----:B------:R-:W-:Y:S01]  /*0910*/  @P1 IMAD R3, R9, UR18, R0 ;  /* 0x0000001209031c24 */ /* 0x000fe2000f8e0200 */
[----:B------:R-:W-:-:S03]  /*0920*/  MOV R21, UR4 ;  /* 0x0000000400157c02 */ /* 0x000fc60008000f00 */
[----:B------:R-:W-:Y:S01]  /*0930*/  @P1 IMAD.WIDE R6, R3, 0x4, R6 ;  /* 0x0000000403061825 */ /* 0x000fe200078e0206 */
[----:B------:R-:W-:Y:S01]  /*0940*/  @P1 LEA.HI.X R5, R5, UR7, R8, 0x2, P2 ;  /* 0x0000000705051c11 */ /* 0x000fe200090f1408 */
[----:B------:R-:W3:Y:S01]  /*0950*/  @P1 LDG.E R3, desc[UR16][R14.64] ;  /* 0x000000100e031981 */ /* 0x000ee2000c1e1900 */
[----:B--2---:R-:W-:Y:S01]  /*0960*/  MOV R8, UR12 ;  /* 0x0000000c00087c02 */ /* 0x004fe20008000f00 */
[----:B------:R-:W-:Y:S01]  /*0970*/  @!P0 IMAD R21, R21, UR18, R0 ;  /* 0x0000001215158c24 */ /* 0x000fe2000f8e0200 */
[----:B------:R-:W-:Y:S01]  /*0980*/  MOV R9, UR13 ;  /* 0x0000000d00097c02 */ /* 0x000fe20008000f00 */
[----:B------:R-:W-:Y:S01]  /*0990*/  @P1 IMAD.WIDE.U32 R16, R17, 0x4, R6 ;  /* 0x0000000411101825 */ /* 0x000fe200078e0006 */
[----:B------:R-:W-:Y:S01]  /*09a0*/  @!P0 IADD3 R19, PT, PT, R2, UR4, RZ ;  /* 0x0000000402138c10 */ /* 0x000fe2000fffe0ff */
[----:B------:R-:W3:Y:S01]  /*09b0*/  @P1 LDG.E R6, desc[UR16][R6.64] ;  /* 0x0000001006061981 */ /* 0x000ee2000c1e1900 */
[----:B------:R-:W-:Y:S02]  /*09c0*/  MOV R10, UR14 ;  /* 0x0000000e000a7c02 */ /* 0x000fe40008000f00 */
[----:B------:R-:W-:Y:S01]  /*09d0*/  MOV R11, UR15 ;  /* 0x0000000f000b7c02 */ /* 0x000fe20008000f00 */
[----:B------:R-:W-:Y:S01]  /*09e0*/  @!P0 IMAD.WIDE.U32 R8, R19, 0x4, R8 ;  /* 0x0000000413088825 */ /* 0x000fe200078e0008 */
[----:B------:R-:W2:Y:S03]  /*09f0*/  @P1 LDG.E R16, desc[UR16][R16.64] ;  /* 0x0000001010101981 */ /* 0x000ea6000c1e1900 */
[----:B------:R-:W-:Y:S01]  /*0a00*/  @!P0 IMAD.WIDE R10, R21, 0x4, R10 ;  /* 0x00000004150a8825 */ /* 0x000fe200078e020a */
[----:B------:R-:W2:Y:S04]  /*0a10*/  @P1 LDG.E R4, desc[UR16][R4.64+0x4] ;  /* 0x0000041004041981 */ /* 0x000ea8000c1e1900 */
[----:B------:R-:W4:Y:S04]  /*0a20*/  @!P0 LDG.E R9, desc[UR16][R8.64] ;  /* 0x0000001008098981 */ /* 0x000f28000c1e1900 */
[----:B------:R-:W4:Y:S01]  /*0a30*/  @!P0 LDG.E R10, desc[UR16][R10.64] ;  /* 0x000000100a0a8981 */ /* 0x000f22000c1e1900 */
[----:B---3--:R-:W-:-:S04]  /*0a40*/  @P1 FFMA R3, R3, R6, R12 ;  /* 0x0000000603031223 */ /* 0x008fc8000000000c */
[----:B--2---:R-:W-:-:S04]  /*0a50*/  @P1 FFMA R12, R4, R16, R3 ;  /* 0x00000010040c1223 */ /* 0x004fc80000000003 */
[----:B----4-:R-:W-:-:S07]  /*0a60*/  @!P0 FFMA R12, R9, R10, R12 ;  /* 0x0000000a090c8223 */ /* 0x010fce000000000c */
.L_x_20:
[----:B------:R-:W0:Y:S01]  /*0a70*/  LDC.64 R2, c[0x0][0x390] ;  /* 0x0000e400ff027b82 */ /* 0x000e220000000a00 */
[----:B------:R-:W-:-:S04]  /*0a80*/  IMAD R13, R13, UR18, R0 ;  /* 0x000000120d0d7c24 */ /* 0x000fc8000f8e0200 */
[----:B0-----:R-:W-:-:S05]  /*0a90*/  IMAD.WIDE R2, R13, 0x4, R2 ;  /* 0x000000040d027825 */ /* 0x001fca00078e0202 */
[----:B------:R-:W-:Y:S01]  /*0aa0*/  STG.E desc[UR16][R2.64], R12 ;  /* 0x0000000c02007986 */ /* 0x000fe2000c101910 */
[----:B------:R-:W-:Y:S05]  /*0ab0*/  EXIT ;  /* 0x000000000000794d */ /* 0x000fea0003800000 */
.L_x_24:
        /* <DEDUP_REMOVED lines=12> */
.L_x_30:


//--------------------- .nv.shared.reserved.0     --------------------------
	.section	.nv.shared.reserved.0,"aw",@nobits
	.weak		__nv_reservedSMEM_offset_0_alias
	.size		__nv_reservedSMEM_offset_0_alias, 0, 64
	.other		__nv_reservedSMEM_offset_0_alias,@"STO_CUDA_RESERVED_SHARED STV_DEFAULT"
__nv_reservedSMEM_offset_0_alias:
	.zero		0
	.zero		64


//--------------------- .nv.constant0._Z11vector_sqrtPfS_i --------------------------
	.section	.nv.constant0._Z11vector_sqrtPfS_i,"a",@progbits
	.sectionflags	@""
	.align	4
.nv.constant0._Z11vector_sqrtPfS_i:
	.zero		916


//--------------------- .nv.constant0._Z10vector_divPfS_S_i --------------------------
	.section	.nv.constant0._Z10vector_divPfS_S_i,"a",@progbits
	.sectionflags	@""
	.align	4
.nv.constant0._Z10vector_divPfS_S_i:
	.zero		924


//--------------------- .nv.constant0._Z10vector_addPfS_S_i --------------------------
	.section	.nv.constant0._Z10vector_addPfS_S_i,"a",@progbits
	.sectionflags	@""
	.align	4
.nv.constant0._Z10vector_addPfS_S_i:
	.zero		924


//--------------------- .nv.constant0._Z5sgemmPfS_S_i --------------------------
	.section	.nv.constant0._Z5sgemmPfS_S_i,"a",@progbits
	.sectionflags	@""
	.align	4
.nv.constant0._Z5sgemmPfS_S_i:
	.zero		924


//--------------------- SYMBOLS --------------------------

	.type		.nv.reservedSmem.offset0,@object
	.size		.nv.reservedSmem.offset0,0x4
